//
// Generated by NVIDIA NVVM Compiler
//
// Compiler Build ID: CL-36424714
// Cuda compilation tools, release 13.0, V13.0.88
// Based on NVVM 20.0.0
//

.version 9.0
.target sm_100
.address_size 64

	// .globl	_Z23kMeansClusterAssignmentPfPiS_ii
.extern .func  (.param .b64 func_retval0) malloc
(
	.param .b64 malloc_param_0
)
;
// _ZZ20kMeansCentroidUpdatePfPiS_S0_iiE12s_datapoints has been demoted
// _ZZ20kMeansCentroidUpdatePfPiS_S0_iiE12s_clust_assn has been demoted

.visible .entry _Z23kMeansClusterAssignmentPfPiS_ii(
	.param .u64 .ptr .align 1 _Z23kMeansClusterAssignmentPfPiS_ii_param_0,
	.param .u64 .ptr .align 1 _Z23kMeansClusterAssignmentPfPiS_ii_param_1,
	.param .u64 .ptr .align 1 _Z23kMeansClusterAssignmentPfPiS_ii_param_2,
	.param .u32 _Z23kMeansClusterAssignmentPfPiS_ii_param_3,
	.param .u32 _Z23kMeansClusterAssignmentPfPiS_ii_param_4
)
{
	.reg .pred 	%p<40>;
	.reg .b32 	%r<107>;
	.reg .b32 	%f<159>;
	.reg .b64 	%rd<24>;

	ld.param.u64 	%rd8, [_Z23kMeansClusterAssignmentPfPiS_ii_param_0];
	ld.param.u64 	%rd9, [_Z23kMeansClusterAssignmentPfPiS_ii_param_1];
	ld.param.u64 	%rd10, [_Z23kMeansClusterAssignmentPfPiS_ii_param_2];
	ld.param.u32 	%r32, [_Z23kMeansClusterAssignmentPfPiS_ii_param_3];
	ld.param.u32 	%r31, [_Z23kMeansClusterAssignmentPfPiS_ii_param_4];
	cvta.to.global.u64 	%rd1, %rd10;
	mov.u32 	%r33, %ctaid.x;
	mov.u32 	%r34, %ntid.x;
	mov.u32 	%r35, %tid.x;
	mad.lo.s32 	%r1, %r33, %r34, %r35;
	setp.ge.s32 	%p1, %r1, %r32;
	@%p1 bra 	$L__BB0_15;
	setp.lt.s32 	%p2, %r31, 1;
	mov.b32 	%r106, 0;
	@%p2 bra 	$L__BB0_14;
	cvta.to.global.u64 	%rd11, %rd8;
	mul.wide.s32 	%rd12, %r1, 4;
	add.s64 	%rd13, %rd11, %rd12;
	ld.global.f32 	%f1, [%rd13];
	and.b32  	%r2, %r31, 15;
	setp.lt.u32 	%p3, %r31, 16;
	mov.f32 	%f155, 0f7F800000;
	mov.b32 	%r98, 0;
	mov.u32 	%r106, %r98;
	@%p3 bra 	$L__BB0_5;
	and.b32  	%r98, %r31, 2147483632;
	add.s64 	%rd22, %rd1, 32;
	mov.f32 	%f155, 0f7F800000;
	mov.b32 	%r92, 0;
	mov.u32 	%r106, %r92;
$L__BB0_4:
	.pragma "nounroll";
	ld.global.f32 	%f13, [%rd22+-32];
	sub.f32 	%f14, %f13, %f1;
	mul.f32 	%f15, %f14, %f14;
	sqrt.rn.f32 	%f16, %f15;
	setp.lt.f32 	%p4, %f16, %f155;
	selp.f32 	%f17, %f16, %f155, %p4;
	selp.b32 	%r40, %r92, %r106, %p4;
	ld.global.f32 	%f18, [%rd22+-28];
	sub.f32 	%f19, %f18, %f1;
	mul.f32 	%f20, %f19, %f19;
	sqrt.rn.f32 	%f21, %f20;
	setp.lt.f32 	%p5, %f21, %f17;
	selp.f32 	%f22, %f21, %f17, %p5;
	add.s32 	%r41, %r92, 1;
	selp.b32 	%r42, %r41, %r40, %p5;
	ld.global.f32 	%f23, [%rd22+-24];
	sub.f32 	%f24, %f23, %f1;
	mul.f32 	%f25, %f24, %f24;
	sqrt.rn.f32 	%f26, %f25;
	setp.lt.f32 	%p6, %f26, %f22;
	selp.f32 	%f27, %f26, %f22, %p6;
	add.s32 	%r43, %r92, 2;
	selp.b32 	%r44, %r43, %r42, %p6;
	ld.global.f32 	%f28, [%rd22+-20];
	sub.f32 	%f29, %f28, %f1;
	mul.f32 	%f30, %f29, %f29;
	sqrt.rn.f32 	%f31, %f30;
	setp.lt.f32 	%p7, %f31, %f27;
	selp.f32 	%f32, %f31, %f27, %p7;
	add.s32 	%r45, %r92, 3;
	selp.b32 	%r46, %r45, %r44, %p7;
	ld.global.f32 	%f33, [%rd22+-16];
	sub.f32 	%f34, %f33, %f1;
	mul.f32 	%f35, %f34, %f34;
	sqrt.rn.f32 	%f36, %f35;
	setp.lt.f32 	%p8, %f36, %f32;
	selp.f32 	%f37, %f36, %f32, %p8;
	add.s32 	%r47, %r92, 4;
	selp.b32 	%r48, %r47, %r46, %p8;
	ld.global.f32 	%f38, [%rd22+-12];
	sub.f32 	%f39, %f38, %f1;
	mul.f32 	%f40, %f39, %f39;
	sqrt.rn.f32 	%f41, %f40;
	setp.lt.f32 	%p9, %f41, %f37;
	selp.f32 	%f42, %f41, %f37, %p9;
	add.s32 	%r49, %r92, 5;
	selp.b32 	%r50, %r49, %r48, %p9;
	ld.global.f32 	%f43, [%rd22+-8];
	sub.f32 	%f44, %f43, %f1;
	mul.f32 	%f45, %f44, %f44;
	sqrt.rn.f32 	%f46, %f45;
	setp.lt.f32 	%p10, %f46, %f42;
	selp.f32 	%f47, %f46, %f42, %p10;
	add.s32 	%r51, %r92, 6;
	selp.b32 	%r52, %r51, %r50, %p10;
	ld.global.f32 	%f48, [%rd22+-4];
	sub.f32 	%f49, %f48, %f1;
	mul.f32 	%f50, %f49, %f49;
	sqrt.rn.f32 	%f51, %f50;
	setp.lt.f32 	%p11, %f51, %f47;
	selp.f32 	%f52, %f51, %f47, %p11;
	add.s32 	%r53, %r92, 7;
	selp.b32 	%r54, %r53, %r52, %p11;
	ld.global.f32 	%f53, [%rd22];
	sub.f32 	%f54, %f53, %f1;
	mul.f32 	%f55, %f54, %f54;
	sqrt.rn.f32 	%f56, %f55;
	setp.lt.f32 	%p12, %f56, %f52;
	selp.f32 	%f57, %f56, %f52, %p12;
	add.s32 	%r55, %r92, 8;
	selp.b32 	%r56, %r55, %r54, %p12;
	ld.global.f32 	%f58, [%rd22+4];
	sub.f32 	%f59, %f58, %f1;
	mul.f32 	%f60, %f59, %f59;
	sqrt.rn.f32 	%f61, %f60;
	setp.lt.f32 	%p13, %f61, %f57;
	selp.f32 	%f62, %f61, %f57, %p13;
	add.s32 	%r57, %r92, 9;
	selp.b32 	%r58, %r57, %r56, %p13;
	ld.global.f32 	%f63, [%rd22+8];
	sub.f32 	%f64, %f63, %f1;
	mul.f32 	%f65, %f64, %f64;
	sqrt.rn.f32 	%f66, %f65;
	setp.lt.f32 	%p14, %f66, %f62;
	selp.f32 	%f67, %f66, %f62, %p14;
	add.s32 	%r59, %r92, 10;
	selp.b32 	%r60, %r59, %r58, %p14;
	ld.global.f32 	%f68, [%rd22+12];
	sub.f32 	%f69, %f68, %f1;
	mul.f32 	%f70, %f69, %f69;
	sqrt.rn.f32 	%f71, %f70;
	setp.lt.f32 	%p15, %f71, %f67;
	selp.f32 	%f72, %f71, %f67, %p15;
	add.s32 	%r61, %r92, 11;
	selp.b32 	%r62, %r61, %r60, %p15;
	ld.global.f32 	%f73, [%rd22+16];
	sub.f32 	%f74, %f73, %f1;
	mul.f32 	%f75, %f74, %f74;
	sqrt.rn.f32 	%f76, %f75;
	setp.lt.f32 	%p16, %f76, %f72;
	selp.f32 	%f77, %f76, %f72, %p16;
	add.s32 	%r63, %r92, 12;
	selp.b32 	%r64, %r63, %r62, %p16;
	ld.global.f32 	%f78, [%rd22+20];
	sub.f32 	%f79, %f78, %f1;
	mul.f32 	%f80, %f79, %f79;
	sqrt.rn.f32 	%f81, %f80;
	setp.lt.f32 	%p17, %f81, %f77;
	selp.f32 	%f82, %f81, %f77, %p17;
	add.s32 	%r65, %r92, 13;
	selp.b32 	%r66, %r65, %r64, %p17;
	ld.global.f32 	%f83, [%rd22+24];
	sub.f32 	%f84, %f83, %f1;
	mul.f32 	%f85, %f84, %f84;
	sqrt.rn.f32 	%f86, %f85;
	setp.lt.f32 	%p18, %f86, %f82;
	selp.f32 	%f87, %f86, %f82, %p18;
	add.s32 	%r67, %r92, 14;
	selp.b32 	%r68, %r67, %r66, %p18;
	ld.global.f32 	%f88, [%rd22+28];
	sub.f32 	%f89, %f88, %f1;
	mul.f32 	%f90, %f89, %f89;
	sqrt.rn.f32 	%f91, %f90;
	setp.lt.f32 	%p19, %f91, %f87;
	selp.f32 	%f155, %f91, %f87, %p19;
	add.s32 	%r69, %r92, 15;
	selp.b32 	%r106, %r69, %r68, %p19;
	add.s64 	%rd22, %rd22, 64;
	add.s32 	%r92, %r92, 16;
	setp.ne.s32 	%p20, %r92, %r98;
	@%p20 bra 	$L__BB0_4;
$L__BB0_5:
	setp.eq.s32 	%p21, %r2, 0;
	@%p21 bra 	$L__BB0_14;
	and.b32  	%r11, %r31, 7;
	setp.lt.u32 	%p22, %r2, 8;
	@%p22 bra 	$L__BB0_8;
	mul.wide.u32 	%rd14, %r98, 4;
	add.s64 	%rd15, %rd1, %rd14;
	ld.global.f32 	%f92, [%rd15];
	sub.f32 	%f93, %f92, %f1;
	mul.f32 	%f94, %f93, %f93;
	sqrt.rn.f32 	%f95, %f94;
	setp.lt.f32 	%p23, %f95, %f155;
	selp.f32 	%f96, %f95, %f155, %p23;
	selp.b32 	%r71, %r98, %r106, %p23;
	add.s32 	%r72, %r98, 1;
	ld.global.f32 	%f97, [%rd15+4];
	sub.f32 	%f98, %f97, %f1;
	mul.f32 	%f99, %f98, %f98;
	sqrt.rn.f32 	%f100, %f99;
	setp.lt.f32 	%p24, %f100, %f96;
	selp.f32 	%f101, %f100, %f96, %p24;
	selp.b32 	%r73, %r72, %r71, %p24;
	add.s32 	%r74, %r98, 2;
	ld.global.f32 	%f102, [%rd15+8];
	sub.f32 	%f103, %f102, %f1;
	mul.f32 	%f104, %f103, %f103;
	sqrt.rn.f32 	%f105, %f104;
	setp.lt.f32 	%p25, %f105, %f101;
	selp.f32 	%f106, %f105, %f101, %p25;
	selp.b32 	%r75, %r74, %r73, %p25;
	add.s32 	%r76, %r98, 3;
	ld.global.f32 	%f107, [%rd15+12];
	sub.f32 	%f108, %f107, %f1;
	mul.f32 	%f109, %f108, %f108;
	sqrt.rn.f32 	%f110, %f109;
	setp.lt.f32 	%p26, %f110, %f106;
	selp.f32 	%f111, %f110, %f106, %p26;
	selp.b32 	%r77, %r76, %r75, %p26;
	add.s32 	%r78, %r98, 4;
	ld.global.f32 	%f112, [%rd15+16];
	sub.f32 	%f113, %f112, %f1;
	mul.f32 	%f114, %f113, %f113;
	sqrt.rn.f32 	%f115, %f114;
	setp.lt.f32 	%p27, %f115, %f111;
	selp.f32 	%f116, %f115, %f111, %p27;
	selp.b32 	%r79, %r78, %r77, %p27;
	add.s32 	%r80, %r98, 5;
	ld.global.f32 	%f117, [%rd15+20];
	sub.f32 	%f118, %f117, %f1;
	mul.f32 	%f119, %f118, %f118;
	sqrt.rn.f32 	%f120, %f119;
	setp.lt.f32 	%p28, %f120, %f116;
	selp.f32 	%f121, %f120, %f116, %p28;
	selp.b32 	%r81, %r80, %r79, %p28;
	add.s32 	%r82, %r98, 6;
	ld.global.f32 	%f122, [%rd15+24];
	sub.f32 	%f123, %f122, %f1;
	mul.f32 	%f124, %f123, %f123;
	sqrt.rn.f32 	%f125, %f124;
	setp.lt.f32 	%p29, %f125, %f121;
	selp.f32 	%f126, %f125, %f121, %p29;
	selp.b32 	%r83, %r82, %r81, %p29;
	add.s32 	%r84, %r98, 7;
	ld.global.f32 	%f127, [%rd15+28];
	sub.f32 	%f128, %f127, %f1;
	mul.f32 	%f129, %f128, %f128;
	sqrt.rn.f32 	%f130, %f129;
	setp.lt.f32 	%p30, %f130, %f126;
	selp.f32 	%f155, %f130, %f126, %p30;
	selp.b32 	%r106, %r84, %r83, %p30;
	add.s32 	%r98, %r98, 8;
$L__BB0_8:
	setp.eq.s32 	%p31, %r11, 0;
	@%p31 bra 	$L__BB0_14;
	and.b32  	%r17, %r31, 3;
	setp.lt.u32 	%p32, %r11, 4;
	@%p32 bra 	$L__BB0_11;
	mul.wide.u32 	%rd16, %r98, 4;
	add.s64 	%rd17, %rd1, %rd16;
	ld.global.f32 	%f131, [%rd17];
	sub.f32 	%f132, %f131, %f1;
	mul.f32 	%f133, %f132, %f132;
	sqrt.rn.f32 	%f134, %f133;
	setp.lt.f32 	%p33, %f134, %f155;
	selp.f32 	%f135, %f134, %f155, %p33;
	selp.b32 	%r86, %r98, %r106, %p33;
	add.s32 	%r87, %r98, 1;
	ld.global.f32 	%f136, [%rd17+4];
	sub.f32 	%f137, %f136, %f1;
	mul.f32 	%f138, %f137, %f137;
	sqrt.rn.f32 	%f139, %f138;
	setp.lt.f32 	%p34, %f139, %f135;
	selp.f32 	%f140, %f139, %f135, %p34;
	selp.b32 	%r88, %r87, %r86, %p34;
	add.s32 	%r89, %r98, 2;
	ld.global.f32 	%f141, [%rd17+8];
	sub.f32 	%f142, %f141, %f1;
	mul.f32 	%f143, %f142, %f142;
	sqrt.rn.f32 	%f144, %f143;
	setp.lt.f32 	%p35, %f144, %f140;
	selp.f32 	%f145, %f144, %f140, %p35;
	selp.b32 	%r90, %r89, %r88, %p35;
	add.s32 	%r91, %r98, 3;
	ld.global.f32 	%f146, [%rd17+12];
	sub.f32 	%f147, %f146, %f1;
	mul.f32 	%f148, %f147, %f147;
	sqrt.rn.f32 	%f149, %f148;
	setp.lt.f32 	%p36, %f149, %f145;
	selp.f32 	%f155, %f149, %f145, %p36;
	selp.b32 	%r106, %r91, %r90, %p36;
	add.s32 	%r98, %r98, 4;
$L__BB0_11:
	setp.eq.s32 	%p37, %r17, 0;
	@%p37 bra 	$L__BB0_14;
	mul.wide.u32 	%rd18, %r98, 4;
	add.s64 	%rd23, %rd1, %rd18;
	neg.s32 	%r103, %r17;
$L__BB0_13:
	.pragma "nounroll";
	ld.global.f32 	%f150, [%rd23];
	sub.f32 	%f151, %f150, %f1;
	mul.f32 	%f152, %f151, %f151;
	sqrt.rn.f32 	%f153, %f152;
	setp.lt.f32 	%p38, %f153, %f155;
	selp.f32 	%f155, %f153, %f155, %p38;
	selp.b32 	%r106, %r98, %r106, %p38;
	add.s32 	%r98, %r98, 1;
	add.s64 	%rd23, %rd23, 4;
	add.s32 	%r103, %r103, 1;
	setp.ne.s32 	%p39, %r103, 0;
	@%p39 bra 	$L__BB0_13;
$L__BB0_14:
	cvta.to.global.u64 	%rd19, %rd9;
	mul.wide.s32 	%rd20, %r1, 4;
	add.s64 	%rd21, %rd19, %rd20;
	st.global.u32 	[%rd21], %r106;
	bar.sync 	0;
$L__BB0_15:
	ret;

}
	// .globl	_Z20kMeansCentroidUpdatePfPiS_S0_ii
.visible .entry _Z20kMeansCentroidUpdatePfPiS_S0_ii(
	.param .u64 .ptr .align 1 _Z20kMeansCentroidUpdatePfPiS_S0_ii_param_0,
	.param .u64 .ptr .align 1 _Z20kMeansCentroidUpdatePfPiS_S0_ii_param_1,
	.param .u64 .ptr .align 1 _Z20kMeansCentroidUpdatePfPiS_S0_ii_param_2,
	.param .u64 .ptr .align 1 _Z20kMeansCentroidUpdatePfPiS_S0_ii_param_3,
	.param .u32 _Z20kMeansCentroidUpdatePfPiS_S0_ii_param_4,
	.param .u32 _Z20kMeansCentroidUpdatePfPiS_S0_ii_param_5
)
{
	.reg .pred 	%p<17>;
	.reg .b32 	%r<157>;
	.reg .b32 	%f<78>;
	.reg .b64 	%rd<86>;
	// demoted variable
	.shared .align 4 .b8 _ZZ20kMeansCentroidUpdatePfPiS_S0_iiE12s_datapoints[256];
	// demoted variable
	.shared .align 4 .b8 _ZZ20kMeansCentroidUpdatePfPiS_S0_iiE12s_clust_assn[256];
	ld.param.u64 	%rd31, [_Z20kMeansCentroidUpdatePfPiS_S0_ii_param_0];
	ld.param.u64 	%rd32, [_Z20kMeansCentroidUpdatePfPiS_S0_ii_param_1];
	ld.param.u64 	%rd33, [_Z20kMeansCentroidUpdatePfPiS_S0_ii_param_2];
	ld.param.u64 	%rd34, [_Z20kMeansCentroidUpdatePfPiS_S0_ii_param_3];
	ld.param.u32 	%r40, [_Z20kMeansCentroidUpdatePfPiS_S0_ii_param_4];
	cvta.to.global.u64 	%rd1, %rd34;
	cvta.to.global.u64 	%rd2, %rd33;
	mov.u32 	%r41, %ctaid.x;
	mov.u32 	%r1, %ntid.x;
	mov.u32 	%r2, %tid.x;
	mad.lo.s32 	%r3, %r41, %r1, %r2;
	setp.ge.s32 	%p1, %r3, %r40;
	@%p1 bra 	$L__BB1_24;
	cvta.to.global.u64 	%rd35, %rd31;
	cvta.to.global.u64 	%rd36, %rd32;
	mul.wide.s32 	%rd37, %r3, 4;
	add.s64 	%rd38, %rd35, %rd37;
	ld.global.f32 	%f1, [%rd38];
	shl.b32 	%r42, %r2, 2;
	mov.u32 	%r43, _ZZ20kMeansCentroidUpdatePfPiS_S0_iiE12s_datapoints;
	add.s32 	%r44, %r43, %r42;
	st.shared.f32 	[%r44], %f1;
	add.s64 	%rd39, %rd36, %rd37;
	ld.global.u32 	%r45, [%rd39];
	mov.u32 	%r46, _ZZ20kMeansCentroidUpdatePfPiS_S0_iiE12s_clust_assn;
	add.s32 	%r47, %r46, %r42;
	st.shared.u32 	[%r47], %r45;
	bar.sync 	0;
	setp.ne.s32 	%p2, %r2, 0;
	@%p2 bra 	$L__BB1_21;
	ld.param.u32 	%r136, [_Z20kMeansCentroidUpdatePfPiS_S0_ii_param_5];
	mul.wide.s32 	%rd40, %r136, 4;
	{ // callseq 0, 0
	.param .b64 param0;
	st.param.b64 	[param0], %rd40;
	.param .b64 retval0;
	call.uni (retval0), 
	malloc, 
	(
	param0
	);
	ld.param.b64 	%rd41, [retval0];
	} // callseq 0
	{ // callseq 1, 0
	.param .b64 param0;
	st.param.b64 	[param0], %rd40;
	.param .b64 retval0;
	call.uni (retval0), 
	malloc, 
	(
	param0
	);
	ld.param.b64 	%rd42, [retval0];
	} // callseq 1
	and.b32  	%r4, %r1, 3;
	setp.lt.u32 	%p3, %r1, 4;
	mov.b32 	%r145, 0;
	@%p3 bra 	$L__BB1_5;
	and.b32  	%r145, %r1, 2044;
	add.s32 	%r150, %r46, 8;
	add.s32 	%r149, %r43, 8;
	and.b32  	%r53, %r1, -4;
	neg.s32 	%r151, %r53;
$L__BB1_4:
	ld.shared.u32 	%r54, [%r150+-8];
	ld.shared.f32 	%f2, [%r149+-8];
	mul.wide.s32 	%rd43, %r54, 4;
	add.s64 	%rd44, %rd41, %rd43;
	ld.f32 	%f3, [%rd44];
	add.f32 	%f4, %f2, %f3;
	st.f32 	[%rd44], %f4;
	add.s64 	%rd45, %rd42, %rd43;
	ld.u32 	%r55, [%rd45];
	add.s32 	%r56, %r55, 1;
	st.u32 	[%rd45], %r56;
	ld.shared.u32 	%r57, [%r150+-4];
	ld.shared.f32 	%f5, [%r149+-4];
	mul.wide.s32 	%rd46, %r57, 4;
	add.s64 	%rd47, %rd41, %rd46;
	ld.f32 	%f6, [%rd47];
	add.f32 	%f7, %f5, %f6;
	st.f32 	[%rd47], %f7;
	add.s64 	%rd48, %rd42, %rd46;
	ld.u32 	%r58, [%rd48];
	add.s32 	%r59, %r58, 1;
	st.u32 	[%rd48], %r59;
	ld.shared.u32 	%r60, [%r150];
	ld.shared.f32 	%f8, [%r149];
	mul.wide.s32 	%rd49, %r60, 4;
	add.s64 	%rd50, %rd41, %rd49;
	ld.f32 	%f9, [%rd50];
	add.f32 	%f10, %f8, %f9;
	st.f32 	[%rd50], %f10;
	add.s64 	%rd51, %rd42, %rd49;
	ld.u32 	%r61, [%rd51];
	add.s32 	%r62, %r61, 1;
	st.u32 	[%rd51], %r62;
	ld.shared.u32 	%r63, [%r150+4];
	ld.shared.f32 	%f11, [%r149+4];
	mul.wide.s32 	%rd52, %r63, 4;
	add.s64 	%rd53, %rd41, %rd52;
	ld.f32 	%f12, [%rd53];
	add.f32 	%f13, %f11, %f12;
	st.f32 	[%rd53], %f13;
	add.s64 	%rd54, %rd42, %rd52;
	ld.u32 	%r64, [%rd54];
	add.s32 	%r65, %r64, 1;
	st.u32 	[%rd54], %r65;
	add.s32 	%r151, %r151, 4;
	add.s32 	%r150, %r150, 16;
	add.s32 	%r149, %r149, 16;
	setp.eq.s32 	%p4, %r151, 0;
	@%p4 bra 	$L__BB1_5;
	bra.uni 	$L__BB1_4;
$L__BB1_5:
	setp.eq.s32 	%p5, %r4, 0;
	@%p5 bra 	$L__BB1_8;
	shl.b32 	%r66, %r145, 2;
	add.s32 	%r148, %r43, %r66;
	add.s32 	%r147, %r46, %r66;
	neg.s32 	%r146, %r4;
$L__BB1_7:
	.pragma "nounroll";
	ld.shared.u32 	%r69, [%r147];
	ld.shared.f32 	%f14, [%r148];
	mul.wide.s32 	%rd55, %r69, 4;
	add.s64 	%rd56, %rd41, %rd55;
	ld.f32 	%f15, [%rd56];
	add.f32 	%f16, %f14, %f15;
	st.f32 	[%rd56], %f16;
	add.s64 	%rd57, %rd42, %rd55;
	ld.u32 	%r70, [%rd57];
	add.s32 	%r71, %r70, 1;
	st.u32 	[%rd57], %r71;
	add.s32 	%r148, %r148, 4;
	add.s32 	%r147, %r147, 4;
	add.s32 	%r146, %r146, 1;
	setp.ne.s32 	%p6, %r146, 0;
	@%p6 bra 	$L__BB1_7;
$L__BB1_8:
	ld.param.u32 	%r137, [_Z20kMeansCentroidUpdatePfPiS_S0_ii_param_5];
	setp.lt.s32 	%p7, %r137, 1;
	@%p7 bra 	$L__BB1_21;
	ld.param.u32 	%r138, [_Z20kMeansCentroidUpdatePfPiS_S0_ii_param_5];
	setp.lt.u32 	%p8, %r138, 16;
	mov.b32 	%r154, 0;
	@%p8 bra 	$L__BB1_12;
	ld.param.u32 	%r139, [_Z20kMeansCentroidUpdatePfPiS_S0_ii_param_5];
	and.b32  	%r73, %r139, 2147483632;
	neg.s32 	%r152, %r73;
	add.s64 	%rd81, %rd41, 32;
	add.s64 	%rd80, %rd42, 32;
	add.s64 	%rd79, %rd2, 32;
	add.s64 	%rd78, %rd1, 32;
$L__BB1_11:
	.pragma "nounroll";
	ld.param.u32 	%r140, [_Z20kMeansCentroidUpdatePfPiS_S0_ii_param_5];
	and.b32  	%r154, %r140, 2147483632;
	ld.f32 	%f17, [%rd81+-32];
	atom.global.add.f32 	%f18, [%rd79+-32], %f17;
	ld.u32 	%r74, [%rd80+-32];
	atom.global.add.u32 	%r75, [%rd78+-32], %r74;
	ld.f32 	%f19, [%rd81+-28];
	atom.global.add.f32 	%f20, [%rd79+-28], %f19;
	ld.u32 	%r76, [%rd80+-28];
	atom.global.add.u32 	%r77, [%rd78+-28], %r76;
	ld.f32 	%f21, [%rd81+-24];
	atom.global.add.f32 	%f22, [%rd79+-24], %f21;
	ld.u32 	%r78, [%rd80+-24];
	atom.global.add.u32 	%r79, [%rd78+-24], %r78;
	ld.f32 	%f23, [%rd81+-20];
	atom.global.add.f32 	%f24, [%rd79+-20], %f23;
	ld.u32 	%r80, [%rd80+-20];
	atom.global.add.u32 	%r81, [%rd78+-20], %r80;
	ld.f32 	%f25, [%rd81+-16];
	atom.global.add.f32 	%f26, [%rd79+-16], %f25;
	ld.u32 	%r82, [%rd80+-16];
	atom.global.add.u32 	%r83, [%rd78+-16], %r82;
	ld.f32 	%f27, [%rd81+-12];
	atom.global.add.f32 	%f28, [%rd79+-12], %f27;
	ld.u32 	%r84, [%rd80+-12];
	atom.global.add.u32 	%r85, [%rd78+-12], %r84;
	ld.f32 	%f29, [%rd81+-8];
	atom.global.add.f32 	%f30, [%rd79+-8], %f29;
	ld.u32 	%r86, [%rd80+-8];
	atom.global.add.u32 	%r87, [%rd78+-8], %r86;
	ld.f32 	%f31, [%rd81+-4];
	atom.global.add.f32 	%f32, [%rd79+-4], %f31;
	ld.u32 	%r88, [%rd80+-4];
	atom.global.add.u32 	%r89, [%rd78+-4], %r88;
	ld.f32 	%f33, [%rd81];
	atom.global.add.f32 	%f34, [%rd79], %f33;
	ld.u32 	%r90, [%rd80];
	atom.global.add.u32 	%r91, [%rd78], %r90;
	ld.f32 	%f35, [%rd81+4];
	atom.global.add.f32 	%f36, [%rd79+4], %f35;
	ld.u32 	%r92, [%rd80+4];
	atom.global.add.u32 	%r93, [%rd78+4], %r92;
	ld.f32 	%f37, [%rd81+8];
	atom.global.add.f32 	%f38, [%rd79+8], %f37;
	ld.u32 	%r94, [%rd80+8];
	atom.global.add.u32 	%r95, [%rd78+8], %r94;
	ld.f32 	%f39, [%rd81+12];
	atom.global.add.f32 	%f40, [%rd79+12], %f39;
	ld.u32 	%r96, [%rd80+12];
	atom.global.add.u32 	%r97, [%rd78+12], %r96;
	ld.f32 	%f41, [%rd81+16];
	atom.global.add.f32 	%f42, [%rd79+16], %f41;
	ld.u32 	%r98, [%rd80+16];
	atom.global.add.u32 	%r99, [%rd78+16], %r98;
	ld.f32 	%f43, [%rd81+20];
	atom.global.add.f32 	%f44, [%rd79+20], %f43;
	ld.u32 	%r100, [%rd80+20];
	atom.global.add.u32 	%r101, [%rd78+20], %r100;
	ld.f32 	%f45, [%rd81+24];
	atom.global.add.f32 	%f46, [%rd79+24], %f45;
	ld.u32 	%r102, [%rd80+24];
	atom.global.add.u32 	%r103, [%rd78+24], %r102;
	ld.f32 	%f47, [%rd81+28];
	atom.global.add.f32 	%f48, [%rd79+28], %f47;
	ld.u32 	%r104, [%rd80+28];
	atom.global.add.u32 	%r105, [%rd78+28], %r104;
	add.s32 	%r152, %r152, 16;
	add.s64 	%rd81, %rd81, 64;
	add.s64 	%rd80, %rd80, 64;
	add.s64 	%rd79, %rd79, 64;
	add.s64 	%rd78, %rd78, 64;
	setp.ne.s32 	%p9, %r152, 0;
	@%p9 bra 	$L__BB1_11;
$L__BB1_12:
	ld.param.u32 	%r141, [_Z20kMeansCentroidUpdatePfPiS_S0_ii_param_5];
	and.b32  	%r28, %r141, 15;
	setp.eq.s32 	%p10, %r28, 0;
	@%p10 bra 	$L__BB1_21;
	ld.param.u32 	%r142, [_Z20kMeansCentroidUpdatePfPiS_S0_ii_param_5];
	ld.param.u64 	%rd76, [_Z20kMeansCentroidUpdatePfPiS_S0_ii_param_3];
	ld.param.u64 	%rd74, [_Z20kMeansCentroidUpdatePfPiS_S0_ii_param_2];
	cvta.to.global.u64 	%rd17, %rd76;
	cvta.to.global.u64 	%rd18, %rd74;
	and.b32  	%r29, %r142, 7;
	setp.lt.u32 	%p11, %r28, 8;
	@%p11 bra 	$L__BB1_15;
	mul.wide.u32 	%rd58, %r154, 4;
	add.s64 	%rd59, %rd18, %rd58;
	add.s64 	%rd60, %rd41, %rd58;
	ld.f32 	%f49, [%rd60];
	atom.global.add.f32 	%f50, [%rd59], %f49;
	add.s64 	%rd61, %rd17, %rd58;
	add.s64 	%rd62, %rd42, %rd58;
	ld.u32 	%r106, [%rd62];
	atom.global.add.u32 	%r107, [%rd61], %r106;
	ld.f32 	%f51, [%rd60+4];
	atom.global.add.f32 	%f52, [%rd59+4], %f51;
	ld.u32 	%r108, [%rd62+4];
	atom.global.add.u32 	%r109, [%rd61+4], %r108;
	ld.f32 	%f53, [%rd60+8];
	atom.global.add.f32 	%f54, [%rd59+8], %f53;
	ld.u32 	%r110, [%rd62+8];
	atom.global.add.u32 	%r111, [%rd61+8], %r110;
	ld.f32 	%f55, [%rd60+12];
	atom.global.add.f32 	%f56, [%rd59+12], %f55;
	ld.u32 	%r112, [%rd62+12];
	atom.global.add.u32 	%r113, [%rd61+12], %r112;
	ld.f32 	%f57, [%rd60+16];
	atom.global.add.f32 	%f58, [%rd59+16], %f57;
	ld.u32 	%r114, [%rd62+16];
	atom.global.add.u32 	%r115, [%rd61+16], %r114;
	ld.f32 	%f59, [%rd60+20];
	atom.global.add.f32 	%f60, [%rd59+20], %f59;
	ld.u32 	%r116, [%rd62+20];
	atom.global.add.u32 	%r117, [%rd61+20], %r116;
	ld.f32 	%f61, [%rd60+24];
	atom.global.add.f32 	%f62, [%rd59+24], %f61;
	ld.u32 	%r118, [%rd62+24];
	atom.global.add.u32 	%r119, [%rd61+24], %r118;
	ld.f32 	%f63, [%rd60+28];
	atom.global.add.f32 	%f64, [%rd59+28], %f63;
	ld.u32 	%r120, [%rd62+28];
	atom.global.add.u32 	%r121, [%rd61+28], %r120;
	add.s32 	%r154, %r154, 8;
$L__BB1_15:
	setp.eq.s32 	%p12, %r29, 0;
	@%p12 bra 	$L__BB1_21;
	ld.param.u32 	%r143, [_Z20kMeansCentroidUpdatePfPiS_S0_ii_param_5];
	and.b32  	%r32, %r143, 3;
	setp.lt.u32 	%p13, %r29, 4;
	@%p13 bra 	$L__BB1_18;
	mul.wide.u32 	%rd63, %r154, 4;
	add.s64 	%rd64, %rd18, %rd63;
	add.s64 	%rd65, %rd41, %rd63;
	ld.f32 	%f65, [%rd65];
	atom.global.add.f32 	%f66, [%rd64], %f65;
	add.s64 	%rd66, %rd17, %rd63;
	add.s64 	%rd67, %rd42, %rd63;
	ld.u32 	%r122, [%rd67];
	atom.global.add.u32 	%r123, [%rd66], %r122;
	ld.f32 	%f67, [%rd65+4];
	atom.global.add.f32 	%f68, [%rd64+4], %f67;
	ld.u32 	%r124, [%rd67+4];
	atom.global.add.u32 	%r125, [%rd66+4], %r124;
	ld.f32 	%f69, [%rd65+8];
	atom.global.add.f32 	%f70, [%rd64+8], %f69;
	ld.u32 	%r126, [%rd67+8];
	atom.global.add.u32 	%r127, [%rd66+8], %r126;
	ld.f32 	%f71, [%rd65+12];
	atom.global.add.f32 	%f72, [%rd64+12], %f71;
	ld.u32 	%r128, [%rd67+12];
	atom.global.add.u32 	%r129, [%rd66+12], %r128;
	add.s32 	%r154, %r154, 4;
$L__BB1_18:
	setp.eq.s32 	%p14, %r32, 0;
	@%p14 bra 	$L__BB1_21;
	mul.wide.u32 	%rd68, %r154, 4;
	add.s64 	%rd85, %rd17, %rd68;
	add.s64 	%rd84, %rd18, %rd68;
	add.s64 	%rd83, %rd42, %rd68;
	add.s64 	%rd82, %rd41, %rd68;
	neg.s32 	%r156, %r32;
$L__BB1_20:
	.pragma "nounroll";
	ld.f32 	%f73, [%rd82];
	atom.global.add.f32 	%f74, [%rd84], %f73;
	ld.u32 	%r130, [%rd83];
	atom.global.add.u32 	%r131, [%rd85], %r130;
	add.s64 	%rd85, %rd85, 4;
	add.s64 	%rd84, %rd84, 4;
	add.s64 	%rd83, %rd83, 4;
	add.s64 	%rd82, %rd82, 4;
	add.s32 	%r156, %r156, 1;
	setp.ne.s32 	%p15, %r156, 0;
	@%p15 bra 	$L__BB1_20;
$L__BB1_21:
	ld.param.u32 	%r144, [_Z20kMeansCentroidUpdatePfPiS_S0_ii_param_5];
	bar.sync 	0;
	mov.u32 	%r132, %ctaid.x;
	mov.u32 	%r133, %ntid.x;
	mov.u32 	%r134, %tid.x;
	mad.lo.s32 	%r38, %r132, %r133, %r134;
	setp.ge.s32 	%p16, %r38, %r144;
	@%p16 bra 	$L__BB1_23;
	ld.param.u64 	%rd77, [_Z20kMeansCentroidUpdatePfPiS_S0_ii_param_3];
	ld.param.u64 	%rd75, [_Z20kMeansCentroidUpdatePfPiS_S0_ii_param_2];
	cvta.to.global.u64 	%rd69, %rd75;
	mul.wide.s32 	%rd70, %r38, 4;
	add.s64 	%rd71, %rd69, %rd70;
	ld.global.f32 	%f75, [%rd71];
	cvta.to.global.u64 	%rd72, %rd77;
	add.s64 	%rd73, %rd72, %rd70;
	ld.global.u32 	%r135, [%rd73];
	cvt.rn.f32.s32 	%f76, %r135;
	div.rn.f32 	%f77, %f75, %f76;
	st.global.f32 	[%rd71], %f77;
$L__BB1_23:
	bar.sync 	0;
$L__BB1_24:
	ret;

}


// ===== COMPILED SASS (sm_100) =====

	.target	sm_100

	.elftype	@"ET_EXEC"


//--------------------- .note.nv.tkinfo           --------------------------
	.section	.note.nv.tkinfo,"",@"SHT_NOTE"
	.sectionflags	@"SHF_NOTE_NV_TKINFO"
	.tkinfo
        /*0018*/ 	.word	0x00000002
        /*0030*/ 	.string	""
        /*0030*/ 	.string	"ptxas"
        /*0030*/ 	.string	"Cuda compilation tools, release 13.0, V13.0.88"
        /*0030*/ 	.string	"Build cuda_13.0.r13.0/compiler.36424714_0"
        /*0030*/ 	.string	"-arch sm_100 -m 64 "



//--------------------- .note.nv.cuinfo           --------------------------
	.section	.note.nv.cuinfo,"",@"SHT_NOTE"
	.sectionflags	@"SHF_NOTE_NV_CUINFO"
        /*0018*/ 	.short	0x0002
        /*001a*/ 	.short	0x0064
        /*001c*/ 	.short	0x0082
	.zero		2


//--------------------- .nv.info                  --------------------------
	.section	.nv.info,"",@"SHT_CUDA_INFO"
	.align	4


	//----- nvinfo : EIATTR_REGCOUNT
	.align		4
        /*0000*/ 	.byte	0x04, 0x2f
        /*0002*/ 	.short	(.L_1 - .L_0)
	.align		4
.L_0:
        /*0004*/ 	.word	index@(_Z23kMeansClusterAssignmentPfPiS_ii)
        /*0008*/ 	.word	0x00000017


	//----- nvinfo : EIATTR_FRAME_SIZE
	.align		4
.L_1:
        /*000c*/ 	.byte	0x04, 0x11
        /*000e*/ 	.short	(.L_3 - .L_2)
	.align		4
.L_2:
        /*0010*/ 	.word	index@($__internal_1_$__cuda_sm20_sqrt_rn_f32_slowpath)
        /*0014*/ 	.word	0x00000000


	//----- nvinfo : EIATTR_FRAME_SIZE
	.align		4
.L_3:
        /*0018*/ 	.byte	0x04, 0x11
        /*001a*/ 	.short	(.L_5 - .L_4)
	.align		4
.L_4:
        /*001c*/ 	.word	index@(_Z23kMeansClusterAssignmentPfPiS_ii)
        /*0020*/ 	.word	0x00000000


	//----- nvinfo : EIATTR_REGCOUNT
	.align		4
.L_5:
        /*0024*/ 	.byte	0x04, 0x2f
        /*0026*/ 	.short	(.L_7 - .L_6)
	.align		4
.L_6:
        /*0028*/ 	.word	index@(_Z20kMeansCentroidUpdatePfPiS_S0_ii)
        /*002c*/ 	.word	0x0000001e


	//----- nvinfo : EIATTR_FRAME_SIZE
	.align		4
.L_7:
        /*0030*/ 	.byte	0x04, 0x11
        /*0032*/ 	.short	(.L_9 - .L_8)
	.align		4
.L_8:
        /*0034*/ 	.word	index@($__internal_0_$__cuda_sm3x_div_rn_noftz_f32_slowpath)
        /*0038*/ 	.word	0x00000000


	//----- nvinfo : EIATTR_FRAME_SIZE
	.align		4
.L_9:
        /*003c*/ 	.byte	0x04, 0x11
        /*003e*/ 	.short	(.L_11 - .L_10)
	.align		4
.L_10:
        /*0040*/ 	.word	index@(_Z20kMeansCentroidUpdatePfPiS_S0_ii)
        /*0044*/ 	.word	0x00000000


	//----- nvinfo : EIATTR_MIN_STACK_SIZE
	.align		4
.L_11:
        /*0048*/ 	.byte	0x04, 0x12
        /*004a*/ 	.short	(.L_13 - .L_12)
	.align		4
.L_12:
        /*004c*/ 	.word	index@(_Z20kMeansCentroidUpdatePfPiS_S0_ii)
        /*0050*/ 	.word	0x00000000


	//----- nvinfo : EIATTR_MIN_STACK_SIZE
	.align		4
.L_13:
        /*0054*/ 	.byte	0x04, 0x12
        /*0056*/ 	.short	(.L_15 - .L_14)
	.align		4
.L_14:
        /*0058*/ 	.word	index@(_Z23kMeansClusterAssignmentPfPiS_ii)
        /*005c*/ 	.word	0x00000000
.L_15:


//--------------------- .nv.compat                --------------------------
	.section	.nv.compat,"",@"SHT_CUDA_COMPAT_INFO"
	.align	4
        /*0000*/ 	.byte	0x02, 0x09, 0x00, 0x00, 0x02, 0x02, 0x01, 0x00, 0x02, 0x05, 0x05, 0x00, 0x03, 0x07, 0x01, 0x01
        /*0010*/ 	.byte	0x02, 0x03, 0x00, 0x00, 0x02, 0x06, 0x01, 0x00, 0x04, 0x0b, 0x08, 0x00, 0x01, 0x00, 0x00, 0x00
        /*0020*/ 	.byte	0x00, 0x00, 0x00, 0x00


//--------------------- .nv.info._Z20kMeansCentroidUpdatePfPiS_S0_ii --------------------------
	.section	.nv.info._Z20kMeansCentroidUpdatePfPiS_S0_ii,"",@"SHT_CUDA_INFO"
	.sectionflags	@""
	.align	4


	//----- nvinfo : EIATTR_CUDA_API_VERSION
	.align		4
        /*0000*/ 	.byte	0x04, 0x37
        /*0002*/ 	.short	(.L_17 - .L_16)
.L_16:
        /*0004*/ 	.word	0x00000082


	//----- nvinfo : EIATTR_KPARAM_INFO
	.align		4
.L_17:
        /*0008*/ 	.byte	0x04, 0x17
        /*000a*/ 	.short	(.L_19 - .L_18)
.L_18:
        /*000c*/ 	.word	0x00000000
        /*0010*/ 	.short	0x0005
        /*0012*/ 	.short	0x0024
        /*0014*/ 	.byte	0x00, 0xf0, 0x11, 0x00


	//----- nvinfo : EIATTR_KPARAM_INFO
	.align		4
.L_19:
        /*0018*/ 	.byte	0x04, 0x17
        /*001a*/ 	.short	(.L_21 - .L_20)
.L_20:
        /*001c*/ 	.word	0x00000000
        /*0020*/ 	.short	0x0004
        /*0022*/ 	.short	0x0020
        /*0024*/ 	.byte	0x00, 0xf0, 0x11, 0x00


	//----- nvinfo : EIATTR_KPARAM_INFO
	.align		4
.L_21:
        /*0028*/ 	.byte	0x04, 0x17
        /*002a*/ 	.short	(.L_23 - .L_22)
.L_22:
        /*002c*/ 	.word	0x00000000
        /*0030*/ 	.short	0x0003
        /*0032*/ 	.short	0x0018
        /*0034*/ 	.byte	0x00, 0xf5, 0x21, 0x00


	//----- nvinfo : EIATTR_KPARAM_INFO
	.align		4
.L_23:
        /*0038*/ 	.byte	0x04, 0x17
        /*003a*/ 	.short	(.L_25 - .L_24)
.L_24:
        /*003c*/ 	.word	0x00000000
        /*0040*/ 	.short	0x0002
        /*0042*/ 	.short	0x0010
        /*0044*/ 	.byte	0x00, 0xf5, 0x21, 0x00


	//----- nvinfo : EIATTR_KPARAM_INFO
	.align		4
.L_25:
        /*0048*/ 	.byte	0x04, 0x17
        /*004a*/ 	.short	(.L_27 - .L_26)
.L_26:
        /*004c*/ 	.word	0x00000000
        /*0050*/ 	.short	0x0001
        /*0052*/ 	.short	0x0008
        /*0054*/ 	.byte	0x00, 0xf5, 0x21, 0x00


	//----- nvinfo : EIATTR_KPARAM_INFO
	.align		4
.L_27:
        /*0058*/ 	.byte	0x04, 0x17
        /*005a*/ 	.short	(.L_29 - .L_28)
.L_28:
        /*005c*/ 	.word	0x00000000
        /*0060*/ 	.short	0x0000
        /*0062*/ 	.short	0x0000
        /*0064*/ 	.byte	0x00, 0xf5, 0x21, 0x00


	//----- nvinfo : EIATTR_SPARSE_MMA_MASK
	.align		4
.L_29:
        /*0068*/ 	.byte	0x03, 0x50
        /*006a*/ 	.short	0x0000


	//----- nvinfo : EIATTR_MAXREG_COUNT
	.align		4
        /*006c*/ 	.byte	0x03, 0x1b
        /*006e*/ 	.short	0x00ff


	//----- nvinfo : EIATTR_NUM_BARRIERS
	.align		4
        /*0070*/ 	.byte	0x02, 0x4c
        /*0072*/ 	.byte	0x01
	.zero		1


	//----- nvinfo : EIATTR_EXTERNS
	.align		4
        /*0074*/ 	.byte	0x04, 0x0f
        /*0076*/ 	.short	(.L_31 - .L_30)


	//   ....[0]....
	.align		4
.L_30:
        /*0078*/ 	.word	index@(malloc)


	//----- nvinfo : EIATTR_MERCURY_ISA_VERSION
	.align		4
.L_31:
        /*007c*/ 	.byte	0x03, 0x5f
        /*007e*/ 	.short	0x0101


	//----- nvinfo : EIATTR_VRC_CTA_INIT_COUNT
	.align		4
        /*0080*/ 	.byte	0x02, 0x4a
	.zero		1
	.zero		1


	//----- nvinfo : EIATTR_SYSCALL_OFFSETS
	.align		4
        /*0084*/ 	.byte	0x04, 0x46
        /*0086*/ 	.short	(.L_33 - .L_32)


	//   ....[0]....
.L_32:
        /*0088*/ 	.word	0x00000220


	//   ....[1]....
        /*008c*/ 	.word	0x00000290


	//----- nvinfo : EIATTR_EXIT_INSTR_OFFSETS
	.align		4
.L_33:
        /*0090*/ 	.byte	0x04, 0x1c
        /*0092*/ 	.short	(.L_35 - .L_34)


	//   ....[0]....
.L_34:
        /*0094*/ 	.word	0x00000070


	//   ....[1]....
        /*0098*/ 	.word	0x00001730


	//----- nvinfo : EIATTR_CRS_STACK_SIZE
	.align		4
.L_35:
        /*009c*/ 	.byte	0x04, 0x1e
        /*009e*/ 	.short	(.L_37 - .L_36)
.L_36:
        /*00a0*/ 	.word	0x00000000


	//----- nvinfo : EIATTR_CBANK_PARAM_SIZE
	.align		4
.L_37:
        /*00a4*/ 	.byte	0x03, 0x19
        /*00a6*/ 	.short	0x0028


	//----- nvinfo : EIATTR_PARAM_CBANK
	.align		4
        /*00a8*/ 	.byte	0x04, 0x0a
        /*00aa*/ 	.short	(.L_39 - .L_38)
	.align		4
.L_38:
        /*00ac*/ 	.word	index@(.nv.constant0._Z20kMeansCentroidUpdatePfPiS_S0_ii)
        /*00b0*/ 	.short	0x0380
        /*00b2*/ 	.short	0x0028


	//----- nvinfo : EIATTR_SW_WAR
	.align		4
.L_39:
        /*00b4*/ 	.byte	0x04, 0x36
        /*00b6*/ 	.short	(.L_41 - .L_40)
.L_40:
        /*00b8*/ 	.word	0x00000008
.L_41:


//--------------------- .nv.info._Z23kMeansClusterAssignmentPfPiS_ii --------------------------
	.section	.nv.info._Z23kMeansClusterAssignmentPfPiS_ii,"",@"SHT_CUDA_INFO"
	.sectionflags	@""
	.align	4


	//----- nvinfo : EIATTR_CUDA_API_VERSION
	.align		4
        /*0000*/ 	.byte	0x04, 0x37
        /*0002*/ 	.short	(.L_43 - .L_42)
.L_42:
        /*0004*/ 	.word	0x00000082


	//----- nvinfo : EIATTR_KPARAM_INFO
	.align		4
.L_43:
        /*0008*/ 	.byte	0x04, 0x17
        /*000a*/ 	.short	(.L_45 - .L_44)
.L_44:
        /*000c*/ 	.word	0x00000000
        /*0010*/ 	.short	0x0004
        /*0012*/ 	.short	0x001c
        /*0014*/ 	.byte	0x00, 0xf0, 0x11, 0x00


	//----- nvinfo : EIATTR_KPARAM_INFO
	.align		4
.L_45:
        /*0018*/ 	.byte	0x04, 0x17
        /*001a*/ 	.short	(.L_47 - .L_46)
.L_46:
        /*001c*/ 	.word	0x00000000
        /*0020*/ 	.short	0x0003
        /*0022*/ 	.short	0x0018
        /*0024*/ 	.byte	0x00, 0xf0, 0x11, 0x00


	//----- nvinfo : EIATTR_KPARAM_INFO
	.align		4
.L_47:
        /*0028*/ 	.byte	0x04, 0x17
        /*002a*/ 	.short	(.L_49 - .L_48)
.L_48:
        /*002c*/ 	.word	0x00000000
        /*0030*/ 	.short	0x0002
        /*0032*/ 	.short	0x0010
        /*0034*/ 	.byte	0x00, 0xf5, 0x21, 0x00


	//----- nvinfo : EIATTR_KPARAM_INFO
	.align		4
.L_49:
        /*0038*/ 	.byte	0x04, 0x17
        /*003a*/ 	.short	(.L_51 - .L_50)
.L_50:
        /*003c*/ 	.word	0x00000000
        /*0040*/ 	.short	0x0001
        /*0042*/ 	.short	0x0008
        /*0044*/ 	.byte	0x00, 0xf5, 0x21, 0x00


	//----- nvinfo : EIATTR_KPARAM_INFO
	.align		4
.L_51:
        /*0048*/ 	.byte	0x04, 0x17
        /*004a*/ 	.short	(.L_53 - .L_52)
.L_52:
        /*004c*/ 	.word	0x00000000
        /*0050*/ 	.short	0x0000
        /*0052*/ 	.short	0x0000
        /*0054*/ 	.byte	0x00, 0xf5, 0x21, 0x00


	//----- nvinfo : EIATTR_SPARSE_MMA_MASK
	.align		4
.L_53:
        /*0058*/ 	.byte	0x03, 0x50
        /*005a*/ 	.short	0x0000


	//----- nvinfo : EIATTR_MAXREG_COUNT
	.align		4
        /*005c*/ 	.byte	0x03, 0x1b
        /*005e*/ 	.short	0x00ff


	//----- nvinfo : EIATTR_NUM_BARRIERS
	.align		4
        /*0060*/ 	.byte	0x02, 0x4c
        /*0062*/ 	.byte	0x01
	.zero		1


	//----- nvinfo : EIATTR_MERCURY_ISA_VERSION
	.align		4
        /*0064*/ 	.byte	0x03, 0x5f
        /*0066*/ 	.short	0x0101


	//----- nvinfo : EIATTR_VRC_CTA_INIT_COUNT
	.align		4
        /*0068*/ 	.byte	0x02, 0x4a
	.zero		1
	.zero		1


	//----- nvinfo : EIATTR_EXIT_INSTR_OFFSETS
	.align		4
        /*006c*/ 	.byte	0x04, 0x1c
        /*006e*/ 	.short	(.L_55 - .L_54)


	//   ....[0]....
.L_54:
        /*0070*/ 	.word	0x00000070


	//   ....[1]....
        /*0074*/ 	.word	0x00002960


	//----- nvinfo : EIATTR_CRS_STACK_SIZE
	.align		4
.L_55:
        /*0078*/ 	.byte	0x04, 0x1e
        /*007a*/ 	.short	(.L_57 - .L_56)
.L_56:
        /*007c*/ 	.word	0x00000000


	//----- nvinfo : EIATTR_CBANK_PARAM_SIZE
	.align		4
.L_57:
        /*0080*/ 	.byte	0x03, 0x19
        /*0082*/ 	.short	0x0020


	//----- nvinfo : EIATTR_PARAM_CBANK
	.align		4
        /*0084*/ 	.byte	0x04, 0x0a
        /*0086*/ 	.short	(.L_59 - .L_58)
	.align		4
.L_58:
        /*0088*/ 	.word	index@(.nv.constant0._Z23kMeansClusterAssignmentPfPiS_ii)
        /*008c*/ 	.short	0x0380
        /*008e*/ 	.short	0x0020


	//----- nvinfo : EIATTR_SW_WAR
	.align		4
.L_59:
        /*0090*/ 	.byte	0x04, 0x36
        /*0092*/ 	.short	(.L_61 - .L_60)
.L_60:
        /*0094*/ 	.word	0x00000008
.L_61:


//--------------------- .nv.callgraph             --------------------------
	.section	.nv.callgraph,"",@"SHT_CUDA_CALLGRAPH"
	.align	4
	.sectionentsize	8
	.align		4
        /*0000*/ 	.word	0x00000000
	.align		4
        /*0004*/ 	.word	0xffffffff
	.align		4
        /*0008*/ 	.word	index@(_Z20kMeansCentroidUpdatePfPiS_S0_ii)
	.align		4
        /*000c*/ 	.word	index@(malloc)
	.align		4
        /*0010*/ 	.word	0x00000000
	.align		4
        /*0014*/ 	.word	0xfffffffe
	.align		4
        /*0018*/ 	.word	0x00000000
	.align		4
        /*001c*/ 	.word	0xfffffffd
	.align		4
        /*0020*/ 	.word	0x00000000
	.align		4
        /*0024*/ 	.word	0xfffffffc


//--------------------- .nv.constant4             --------------------------
	.section	.nv.constant4,"a",@progbits
	.align	8
	.align		8
.nv.constant4:
        /*0000*/ 	.dword	malloc


//--------------------- .text._Z20kMeansCentroidUpdatePfPiS_S0_ii --------------------------
	.section	.text._Z20kMeansCentroidUpdatePfPiS_S0_ii,"ax",@progbits
	.align	128
        .global         _Z20kMeansCentroidUpdatePfPiS_S0_ii
        .type           _Z20kMeansCentroidUpdatePfPiS_S0_ii,@function
        .size           _Z20kMeansCentroidUpdatePfPiS_S0_ii,(.L_x_125 - _Z20kMeansCentroidUpdatePfPiS_S0_ii)
        .other          _Z20kMeansCentroidUpdatePfPiS_S0_ii,@"STO_CUDA_ENTRY STV_DEFAULT"
_Z20kMeansCentroidUpdatePfPiS_S0_ii:
.text._Z20kMeansCentroidUpdatePfPiS_S0_ii:
[----:B------:R-:W0:Y:S01]  /*0000*/  LDC R1, c[0x0][0x37c] ;  /* 0x0000df00ff017b82 */ /* 0x000e220000000800 */
[----:B------:R-:W1:Y:S07]  /*0010*/  S2R R11, SR_TID.X ;  /* 0x00000000000b7919 */ /* 0x000e6e0000002100 */
[----:B------:R-:W1:Y:S01]  /*0020*/  S2UR UR4, SR_CTAID.X ;  /* 0x00000000000479c3 */ /* 0x000e620000002500 */
[----:B------:R-:W2:Y:S07]  /*0030*/  LDCU UR5, c[0x0][0x3a0] ;  /* 0x00007400ff0577ac */ /* 0x000eae0008000800 */
[----:B------:R-:W1:Y:S02]  /*0040*/  LDC R22, c[0x0][0x360] ;  /* 0x0000d800ff167b82 */ /* 0x000e640000000800 */
[----:B-1----:R-:W-:-:S05]  /*0050*/  IMAD R7, R22, UR4, R11 ;  /* 0x0000000416077c24 */ /* 0x002fca000f8e020b */
[----:B--2---:R-:W-:-:S13]  /*0060*/  ISETP.GE.AND P0, PT, R7, UR5, PT ;  /* 0x0000000507007c0c */ /* 0x004fda000bf06270 */
[----:B0-----:R-:W-:Y:S05]  /*0070*/  @P0 EXIT ;  /* 0x000000000000094d */ /* 0x001fea0003800000 */
[----:B------:R-:W0:Y:S01]  /*0080*/  LDC.64 R2, c[0x0][0x380] ;  /* 0x0000e000ff027b82 */ /* 0x000e220000000a00 */
[----:B------:R-:W1:Y:S07]  /*0090*/  LDCU.64 UR36, c[0x0][0x358] ;  /* 0x00006b00ff2477ac */ /* 0x000e6e0008000a00 */
[----:B------:R-:W2:Y:S01]  /*00a0*/  LDC.64 R4, c[0x0][0x388] ;  /* 0x0000e200ff047b82 */ /* 0x000ea20000000a00 */
[----:B0-----:R-:W-:-:S06]  /*00b0*/  IMAD.WIDE R2, R7, 0x4, R2 ;  /* 0x0000000407027825 */ /* 0x001fcc00078e0202 */
[----:B-1----:R-:W3:Y:S01]  /*00c0*/  LDG.E R2, desc[UR36][R2.64] ;  /* 0x0000002402027981 */ /* 0x002ee2000c1e1900 */
[----:B--2---:R-:W-:-:S06]  /*00d0*/  IMAD.WIDE R4, R7, 0x4, R4 ;  /* 0x0000000407047825 */ /* 0x004fcc00078e0204 */
[----:B------:R-:W2:Y:S01]  /*00e0*/  LDG.E R4, desc[UR36][R4.64] ;  /* 0x0000002404047981 */ /* 0x000ea2000c1e1900 */
[----:B------:R-:W0:Y:S01]  /*00f0*/  S2UR UR39, SR_CgaCtaId ;  /* 0x00000000002779c3 */ /* 0x000e220000008800 */
[----:B------:R-:W-:Y:S02]  /*0100*/  UMOV UR4, 0x400 ;  /* 0x0000040000047882 */ /* 0x000fe40000000000 */
[----:B------:R-:W-:Y:S01]  /*0110*/  UIADD3 UR5, UPT, UPT, UR4, 0x100, URZ ;  /* 0x0000010004057890 */ /* 0x000fe2000fffe0ff */
[----:B------:R-:W-:Y:S01]  /*0120*/  ISETP.NE.AND P0, PT, R11, RZ, PT ;  /* 0x000000ff0b00720c */ /* 0x000fe20003f05270 */
[----:B0-----:R-:W-:Y:S02]  /*0130*/  ULEA UR38, UR39, UR4, 0x18 ;  /* 0x0000000427267291 */ /* 0x001fe4000f8ec0ff */
[----:B------:R-:W-:-:S04]  /*0140*/  ULEA UR39, UR39, UR5, 0x18 ;  /* 0x0000000527277291 */ /* 0x000fc8000f8ec0ff */
[C---:B------:R-:W-:Y:S02]  /*0150*/  LEA R7, R11.reuse, UR38, 0x2 ;  /* 0x000000260b077c11 */ /* 0x040fe4000f8e10ff */
[----:B------:R-:W-:-:S03]  /*0160*/  LEA R9, R11, UR39, 0x2 ;  /* 0x000000270b097c11 */ /* 0x000fc6000f8e10ff */
[----:B---3--:R0:W-:Y:S04]  /*0170*/  STS [R7], R2 ;  /* 0x0000000207007388 */ /* 0x0081e80000000800 */
[----:B--2---:R0:W-:Y:S01]  /*0180*/  STS [R9], R4 ;  /* 0x0000000409007388 */ /* 0x0041e20000000800 */
[----:B------:R-:W-:Y:S06]  /*0190*/  BAR.SYNC.DEFER_BLOCKING 0x0 ;  /* 0x0000000000007b1d */ /* 0x000fec0000010000 */
[----:B------:R-:W-:Y:S05]  /*01a0*/  @P0 BRA `(.L_x_0) ;  /* 0x0000001000dc0947 */ /* 0x000fea0003800000 */
[----:B------:R-:W1:Y:S01]  /*01b0*/  LDC R18, c[0x0][0x3a4] ;  /* 0x0000e900ff127b82 */ /* 0x000e620000000800 */
[----:B0-----:R-:W-:-:S07]  /*01c0*/  MOV R2, 0x0 ;  /* 0x0000000000027802 */ /* 0x001fce0000000f00 */
[----:B------:R0:W2:Y:S01]  /*01d0*/  LDC.64 R6, c[0x4][R2] ;  /* 0x0100000002067b82 */ /* 0x0000a20000000a00 */
[----:B-1----:R-:W-:-:S04]  /*01e0*/  IMAD.WIDE R18, R18, 0x4, RZ ;  /* 0x0000000412127825 */ /* 0x002fc800078e02ff */
[----:B------:R-:W-:Y:S02]  /*01f0*/  IMAD.MOV.U32 R4, RZ, RZ, R18 ;  /* 0x000000ffff047224 */ /* 0x000fe400078e0012 */
[----:B0-----:R-:W-:-:S07]  /*0200*/  IMAD.MOV.U32 R5, RZ, RZ, R19 ;  /* 0x000000ffff057224 */ /* 0x001fce00078e0013 */
[----:B------:R-:W-:-:S07]  /*0210*/  LEPC R20, `(.L_x_1) ;  /* 0x000000001014794e */ /* 0x000fce0000000000 */
[----:B--2---:R-:W-:Y:S05]  /*0220*/  CALL.ABS.NOINC R6 ;  /* 0x0000000006007343 */ /* 0x004fea0003c00000 */
.L_x_1:
[----:B------:R-:W0:Y:S01]  /*0230*/  LDC.64 R2, c[0x4][R2] ;  /* 0x0100000002027b82 */ /* 0x000e220000000a00 */
[----:B------:R-:W-:Y:S01]  /*0240*/  IMAD.MOV.U32 R16, RZ, RZ, R4 ;  /* 0x000000ffff107224 */ /* 0x000fe200078e0004 */
[----:B------:R-:W-:Y:S01]  /*0250*/  MOV R17, R5 ;  /* 0x0000000500117202 */ /* 0x000fe20000000f00 */
[----:B------:R-:W-:Y:S02]  /*0260*/  IMAD.MOV.U32 R4, RZ, RZ, R18 ;  /* 0x000000ffff047224 */ /* 0x000fe400078e0012 */
[----:B------:R-:W-:-:S07]  /*0270*/  IMAD.MOV.U32 R5, RZ, RZ, R19 ;  /* 0x000000ffff057224 */ /* 0x000fce00078e0013 */
[----:B------:R-:W-:-:S07]  /*0280*/  LEPC R20, `(.L_x_2) ;  /* 0x000000001014794e */ /* 0x000fce0000000000 */
[----:B0-----:R-:W-:Y:S05]  /*0290*/  CALL.ABS.NOINC R2 ;  /* 0x0000000002007343 */ /* 0x001fea0003c00000 */
.L_x_2:
[----:B------:R-:W0:Y:S01]  /*02a0*/  LDC R0, c[0x0][0x3a4] ;  /* 0x0000e900ff007b82 */ /* 0x000e220000000800 */
[C---:B------:R-:W-:Y:S01]  /*02b0*/  ISETP.GE.U32.AND P0, PT, R22.reuse, 0x4, PT ;  /* 0x000000041600780c */ /* 0x040fe20003f06070 */
[----:B------:R-:W-:Y:S01]  /*02c0*/  IMAD.MOV.U32 R3, RZ, RZ, RZ ;  /* 0x000000ffff037224 */ /* 0x000fe200078e00ff */
[----:B------:R-:W-:-:S04]  /*02d0*/  LOP3.LUT R2, R22, 0x3, RZ, 0xc0, !PT ;  /* 0x0000000316027812 */ /* 0x000fc800078ec0ff */
[----:B------:R-:W-:Y:S02]  /*02e0*/  ISETP.NE.AND P1, PT, R2, RZ, PT ;  /* 0x000000ff0200720c */ /* 0x000fe40003f25270 */
[----:B0-----:R-:W-:-:S05]  /*02f0*/  ISETP.GE.AND P2, PT, R0, 0x1, PT ;  /* 0x000000010000780c */ /* 0x001fca0003f46270 */
[----:B------:R-:W-:Y:S08]  /*0300*/  @!P0 BRA `(.L_x_3) ;  /* 0x0000000000d88947 */ /* 0x000ff00003800000 */
[----:B------:R-:W-:Y:S01]  /*0310*/  UIADD3 UR4, UPT, UPT, UR39, 0x8, URZ ;  /* 0x0000000827047890 */ /* 0x000fe2000fffe0ff */
[C---:B------:R-:W-:Y:S01]  /*0320*/  LOP3.LUT R8, R22.reuse, 0xfffffffc, RZ, 0xc0, !PT ;  /* 0xfffffffc16087812 */ /* 0x040fe200078ec0ff */
[----:B------:R-:W-:Y:S01]  /*0330*/  UIADD3 UR5, UPT, UPT, UR38, 0x8, URZ ;  /* 0x0000000826057890 */ /* 0x000fe2000fffe0ff */
[----:B------:R-:W-:Y:S01]  /*0340*/  BSSY.RECONVERGENT B0, `(.L_x_3) ;  /* 0x0000032000007945 */ /* 0x000fe20003800200 */
[----:B------:R-:W-:Y:S02]  /*0350*/  LOP3.LUT R3, R22, 0x7fc, RZ, 0xc0, !PT ;  /* 0x000007fc16037812 */ /* 0x000fe400078ec0ff */
[----:B------:R-:W-:Y:S01]  /*0360*/  IADD3 R8, PT, PT, -R8, RZ, RZ ;  /* 0x000000ff08087210 */ /* 0x000fe20007ffe1ff */
[----:B------:R-:W-:Y:S02]  /*0370*/  IMAD.U32 R6, RZ, RZ, UR4 ;  /* 0x00000004ff067e24 */ /* 0x000fe4000f8e00ff */
[----:B------:R-:W-:-:S07]  /*0380*/  IMAD.U32 R7, RZ, RZ, UR5 ;  /* 0x00000005ff077e24 */ /* 0x000fce000f8e00ff */
.L_x_4:
[----:B0-----:R-:W0:Y:S04]  /*0390*/  LDS R13, [R6+-0x8] ;  /* 0xfffff800060d7984 */ /* 0x001e280000000800 */
[----:B------:R-:W1:Y:S01]  /*03a0*/  LDS R9, [R7+-0x8] ;  /* 0xfffff80007097984 */ /* 0x000e620000000800 */
[----:B0-----:R-:W-:-:S05]  /*03b0*/  IMAD.WIDE R10, R13, 0x4, R16 ;  /* 0x000000040d0a7825 */ /* 0x001fca00078e0210 */
[----:B------:R-:W1:Y:S02]  /*03c0*/  LD.E R12, desc[UR36][R10.64] ;  /* 0x000000240a0c7980 */ /* 0x000e64000c101900 */
[----:B-1----:R-:W-:Y:S01]  /*03d0*/  FADD R9, R9, R12 ;  /* 0x0000000c09097221 */ /* 0x002fe20000000000 */
[----:B------:R-:W-:-:S04]  /*03e0*/  IMAD.WIDE R12, R13, 0x4, R4 ;  /* 0x000000040d0c7825 */ /* 0x000fc800078e0204 */
[----:B------:R-:W-:Y:S04]  /*03f0*/  ST.E desc[UR36][R10.64], R9 ;  /* 0x000000090a007985 */ /* 0x000fe8000c101924 */
[----:B------:R-:W2:Y:S02]  /*0400*/  LD.E R14, desc[UR36][R12.64] ;  /* 0x000000240c0e7980 */ /* 0x000ea4000c101900 */
[----:B--2---:R-:W-:-:S05]  /*0410*/  VIADD R21, R14, 0x1 ;  /* 0x000000010e157836 */ /* 0x004fca0000000000 */
[----:B------:R-:W-:Y:S04]  /*0420*/  ST.E desc[UR36][R12.64], R21 ;  /* 0x000000150c007985 */ /* 0x000fe8000c101924 */
[----:B------:R-:W0:Y:S04]  /*0430*/  LDS R19, [R6+-0x4] ;  /* 0xfffffc0006137984 */ /* 0x000e280000000800 */
[----:B------:R-:W1:Y:S01]  /*0440*/  LDS R18, [R7+-0x4] ;  /* 0xfffffc0007127984 */ /* 0x000e620000000800 */
[----:B0-----:R-:W-:-:S05]  /*0450*/  IMAD.WIDE R14, R19, 0x4, R16 ;  /* 0x00000004130e7825 */ /* 0x001fca00078e0210 */
[----:B------:R-:W1:Y:S02]  /*0460*/  LD.E R23, desc[UR36][R14.64] ;  /* 0x000000240e177980 */ /* 0x000e64000c101900 */
[----:B-1----:R-:W-:Y:S01]  /*0470*/  FADD R23, R18, R23 ;  /* 0x0000001712177221 */ /* 0x002fe20000000000 */
[----:B------:R-:W-:-:S04]  /*0480*/  IMAD.WIDE R18, R19, 0x4, R4 ;  /* 0x0000000413127825 */ /* 0x000fc800078e0204 */
[----:B------:R-:W-:Y:S04]  /*0490*/  ST.E desc[UR36][R14.64], R23 ;  /* 0x000000170e007985 */ /* 0x000fe8000c101924 */
[----:B------:R-:W2:Y:S02]  /*04a0*/  LD.E R9, desc[UR36][R18.64] ;  /* 0x0000002412097980 */ /* 0x000ea4000c101900 */
[----:B--2---:R-:W-:-:S05]  /*04b0*/  IADD3 R9, PT, PT, R9, 0x1, RZ ;  /* 0x0000000109097810 */ /* 0x004fca0007ffe0ff */
[----:B------:R-:W-:Y:S04]  /*04c0*/  ST.E desc[UR36][R18.64], R9 ;  /* 0x0000000912007985 */ /* 0x000fe8000c101924 */
[----:B------:R-:W0:Y:S04]  /*04d0*/  LDS R13, [R6] ;  /* 0x00000000060d7984 */ /* 0x000e280000000800 */
[----:B------:R-:W1:Y:S01]  /*04e0*/  LDS R12, [R7] ;  /* 0x00000000070c7984 */ /* 0x000e620000000800 */
        /* <DEDUP_REMOVED lines=8> */
[----:B------:R-:W0:Y:S04]  /*0570*/  LDS R19, [R6+0x4] ;  /* 0x0000040006137984 */ /* 0x000e280000000800 */
[----:B------:R-:W1:Y:S01]  /*0580*/  LDS R9, [R7+0x4] ;  /* 0x0000040007097984 */ /* 0x000e620000000800 */
[----:B0-----:R-:W-:-:S05]  /*0590*/  IMAD.WIDE R14, R19, 0x4, R16 ;  /* 0x00000004130e7825 */ /* 0x001fca00078e0210 */
[----:B------:R-:W1:Y:S02]  /*05a0*/  LD.E R18, desc[UR36][R14.64] ;  /* 0x000000240e127980 */ /* 0x000e64000c101900 */
[----:B-1----:R-:W-:Y:S01]  /*05b0*/  FADD R9, R9, R18 ;  /* 0x0000001209097221 */ /* 0x002fe20000000000 */
[----:B------:R-:W-:-:S04]  /*05c0*/  IMAD.WIDE R18, R19, 0x4, R4 ;  /* 0x0000000413127825 */ /* 0x000fc800078e0204 */
[----:B------:R0:W-:Y:S04]  /*05d0*/  ST.E desc[UR36][R14.64], R9 ;  /* 0x000000090e007985 */ /* 0x0001e8000c101924 */
[----:B------:R-:W2:Y:S01]  /*05e0*/  LD.E R10, desc[UR36][R18.64] ;  /* 0x00000024120a7980 */ /* 0x000ea2000c101900 */
[----:B------:R-:W-:Y:S01]  /*05f0*/  VIADD R8, R8, 0x4 ;  /* 0x0000000408087836 */ /* 0x000fe20000000000 */
[----:B------:R-:W-:Y:S01]  /*0600*/  IADD3 R6, PT, PT, R6, 0x10, RZ ;  /* 0x0000001006067810 */ /* 0x000fe20007ffe0ff */
[----:B------:R-:W-:-:S03]  /*0610*/  VIADD R7, R7, 0x10 ;  /* 0x0000001007077836 */ /* 0x000fc60000000000 */
[----:B------:R-:W-:Y:S01]  /*0620*/  ISETP.NE.AND P0, PT, R8, RZ, PT ;  /* 0x000000ff0800720c */ /* 0x000fe20003f05270 */
[----:B--2---:R-:W-:-:S05]  /*0630*/  VIADD R11, R10, 0x1 ;  /* 0x000000010a0b7836 */ /* 0x004fca0000000000 */
[----:B------:R0:W-:Y:S07]  /*0640*/  ST.E desc[UR36][R18.64], R11 ;  /* 0x0000000b12007985 */ /* 0x0001ee000c101924 */
[----:B------:R-:W-:Y:S05]  /*0650*/  @P0 BRA `(.L_x_4) ;  /* 0xfffffffc004c0947 */ /* 0x000fea000383ffff */
[----:B------:R-:W-:Y:S05]  /*0660*/  BSYNC.RECONVERGENT B0 ;  /* 0x0000000000007941 */ /* 0x000fea0003800200 */
.L_x_3:
[----:B------:R-:W-:Y:S05]  /*0670*/  @!P1 BRA `(.L_x_5) ;  /* 0x0000000000509947 */ /* 0x000fea0003800000 */
[----:B------:R-:W-:Y:S01]  /*0680*/  BSSY.RECONVERGENT B0, `(.L_x_5) ;  /* 0x0000013000007945 */ /* 0x000fe20003800200 */
[----:B------:R-:W-:Y:S01]  /*0690*/  IMAD.MOV R10, RZ, RZ, -R2 ;  /* 0x000000ffff0a7224 */ /* 0x000fe200078e0a02 */
[C---:B------:R-:W-:Y:S02]  /*06a0*/  LEA R8, R3.reuse, UR38, 0x2 ;  /* 0x0000002603087c11 */ /* 0x040fe4000f8e10ff */
[----:B0-----:R-:W-:-:S07]  /*06b0*/  LEA R9, R3, UR39, 0x2 ;  /* 0x0000002703097c11 */ /* 0x001fce000f8e10ff */
.L_x_6:
[----:B0-----:R-:W0:Y:S04]  /*06c0*/  LDS R7, [R9] ;  /* 0x0000000009077984 */ /* 0x001e280000000800 */
[----:B------:R-:W1:Y:S01]  /*06d0*/  LDS R6, [R8] ;  /* 0x0000000008067984 */ /* 0x000e620000000800 */
[----:B0-----:R-:W-:-:S05]  /*06e0*/  IMAD.WIDE R2, R7, 0x4, R16 ;  /* 0x0000000407027825 */ /* 0x001fca00078e0210 */
[----:B------:R-:W1:Y:S02]  /*06f0*/  LD.E R11, desc[UR36][R2.64] ;  /* 0x00000024020b7980 */ /* 0x000e64000c101900 */
[----:B-1----:R-:W-:Y:S01]  /*0700*/  FADD R11, R6, R11 ;  /* 0x0000000b060b7221 */ /* 0x002fe20000000000 */
[----:B------:R-:W-:-:S04]  /*0710*/  IMAD.WIDE R6, R7, 0x4, R4 ;  /* 0x0000000407067825 */ /* 0x000fc800078e0204 */
[----:B------:R0:W-:Y:S04]  /*0720*/  ST.E desc[UR36][R2.64], R11 ;  /* 0x0000000b02007985 */ /* 0x0001e8000c101924 */
[----:B------:R-:W2:Y:S01]  /*0730*/  LD.E R12, desc[UR36][R6.64] ;  /* 0x00000024060c7980 */ /* 0x000ea2000c101900 */
[----:B------:R-:W-:Y:S01]  /*0740*/  IADD3 R10, PT, PT, R10, 0x1, RZ ;  /* 0x000000010a0a7810 */ /* 0x000fe20007ffe0ff */
[----:B------:R-:W-:Y:S02]  /*0750*/  VIADD R9, R9, 0x4 ;  /* 0x0000000409097836 */ /* 0x000fe40000000000 */
[----:B------:R-:W-:Y:S01]  /*0760*/  VIADD R8, R8, 0x4 ;  /* 0x0000000408087836 */ /* 0x000fe20000000000 */
[----:B------:R-:W-:Y:S01]  /*0770*/  ISETP.NE.AND P0, PT, R10, RZ, PT ;  /* 0x000000ff0a00720c */ /* 0x000fe20003f05270 */
[----:B--2---:R-:W-:-:S05]  /*0780*/  VIADD R13, R12, 0x1 ;  /* 0x000000010c0d7836 */ /* 0x004fca0000000000 */
[----:B------:R0:W-:Y:S07]  /*0790*/  ST.E desc[UR36][R6.64], R13 ;  /* 0x0000000d06007985 */ /* 0x0001ee000c101924 */
[----:B------:R-:W-:Y:S05]  /*07a0*/  @P0 BRA `(.L_x_6) ;  /* 0xfffffffc00c40947 */ /* 0x000fea000383ffff */
[----:B------:R-:W-:Y:S05]  /*07b0*/  BSYNC.RECONVERGENT B0 ;  /* 0x0000000000007941 */ /* 0x000fea0003800200 */
.L_x_5:
[----:B------:R-:W-:Y:S05]  /*07c0*/  @!P2 BRA `(.L_x_0) ;  /* 0x0000000c0054a947 */ /* 0x000fea0003800000 */
[----:B------:R-:W-:Y:S01]  /*07d0*/  ISETP.GE.U32.AND P0, PT, R0, 0x10, PT ;  /* 0x000000100000780c */ /* 0x000fe20003f06070 */
[----:B0-----:R-:W-:-:S12]  /*07e0*/  IMAD.MOV.U32 R3, RZ, RZ, RZ ;  /* 0x000000ffff037224 */ /* 0x001fd800078e00ff */
[----:B------:R-:W-:Y:S05]  /*07f0*/  @!P0 BRA `(.L_x_7) ;  /* 0x0000000400948947 */ /* 0x000fea0003800000 */
[----:B------:R-:W0:Y:S01]  /*0800*/  LDCU.128 UR8, c[0x0][0x390] ;  /* 0x00007200ff0877ac */ /* 0x000e220008000c00 */
[----:B------:R-:W-:Y:S01]  /*0810*/  IADD3 R20, P1, PT, R4, 0x20, RZ ;  /* 0x0000002004147810 */ /* 0x000fe20007f3e0ff */
[----:B------:R-:W-:Y:S01]  /*0820*/  BSSY B0, `(.L_x_8) ;  /* 0x0000061000007945 */ /* 0x000fe20003800000 */
[----:B------:R-:W-:Y:S02]  /*0830*/  LOP3.LUT R12, R0, 0x7ffffff0, RZ, 0xc0, !PT ;  /* 0x7ffffff0000c7812 */ /* 0x000fe400078ec0ff */
[----:B------:R-:W-:Y:S01]  /*0840*/  IADD3 R22, P0, PT, R16, 0x20, RZ ;  /* 0x0000002010167810 */ /* 0x000fe20007f1e0ff */
[----:B------:R-:W-:Y:S02]  /*0850*/  IMAD.X R21, RZ, RZ, R5, P1 ;  /* 0x000000ffff157224 */ /* 0x000fe400008e0605 */
[----:B------:R-:W-:Y:S01]  /*0860*/  IMAD.MOV R13, RZ, RZ, -R12 ;  /* 0x000000ffff0d7224 */ /* 0x000fe200078e0a0c */
[----:B------:R-:W-:Y:S01]  /*0870*/  IADD3.X R23, PT, PT, RZ, R17, RZ, P0, !PT ;  /* 0x00000011ff177210 */ /* 0x000fe200007fe4ff */
[----:B0-----:R-:W-:-:S02]  /*0880*/  UIADD3 UR6, UP0, UPT, UR8, 0x20, URZ ;  /* 0x0000002008067890 */ /* 0x001fc4000ff1e0ff */
[----:B------:R-:W-:Y:S02]  /*0890*/  UIADD3 UR4, UP1, UPT, UR10, 0x20, URZ ;  /* 0x000000200a047890 */ /* 0x000fe4000ff3e0ff */
[----:B------:R-:W-:Y:S02]  /*08a0*/  UIADD3.X UR7, UPT, UPT, URZ, UR9, URZ, UP0, !UPT ;  /* 0x00000009ff077290 */ /* 0x000fe400087fe4ff */
[----:B------:R-:W-:Y:S01]  /*08b0*/  UIADD3.X UR5, UPT, UPT, URZ, UR11, URZ, UP1, !UPT ;  /* 0x0000000bff057290 */ /* 0x000fe20008ffe4ff */
[----:B------:R-:W-:Y:S01]  /*08c0*/  MOV R18, UR6 ;  /* 0x0000000600127c02 */ /* 0x000fe20008000f00 */
[----:B------:R-:W-:Y:S02]  /*08d0*/  IMAD.U32 R14, RZ, RZ, UR4 ;  /* 0x00000004ff0e7e24 */ /* 0x000fe4000f8e00ff */
[----:B------:R-:W-:Y:S02]  /*08e0*/  IMAD.U32 R9, RZ, RZ, UR7 ;  /* 0x00000007ff097e24 */ /* 0x000fe4000f8e00ff */
[----:B------:R-:W-:-:S07]  /*08f0*/  MOV R19, UR5 ;  /* 0x0000000500137c02 */ /* 0x000fce0008000f00 */
.L_x_9:
[----:B------:R-:W-:Y:S02]  /*0900*/  IMAD.MOV.U32 R2, RZ, RZ, R22 ;  /* 0x000000ffff027224 */ /* 0x000fe400078e0016 */
[----:B------:R-:W-:-:S05]  /*0910*/  IMAD.MOV.U32 R3, RZ, RZ, R23 ;  /* 0x000000ffff037224 */ /* 0x000fca00078e0017 */
[----:B0-----:R-:W2:Y:S01]  /*0920*/  LD.E R11, desc[UR36][R2.64+-0x20] ;  /* 0xffffe024020b7980 */ /* 0x001ea2000c101900 */
[----:B------:R-:W-:Y:S01]  /*0930*/  IMAD.MOV.U32 R8, RZ, RZ, R18 ;  /* 0x000000ffff087224 */ /* 0x000fe200078e0012 */
[----:B------:R-:W-:Y:S01]  /*0940*/  MOV R6, R20 ;  /* 0x0000001400067202 */ /* 0x000fe20000000f00 */
[----:B------:R-:W-:Y:S01]  /*0950*/  IMAD.MOV.U32 R7, RZ, RZ, R21 ;  /* 0x000000ffff077224 */ /* 0x000fe200078e0015 */
[----:B------:R-:W-:Y:S05]  /*0960*/  YIELD ;  /* 0x0000000000007946 */ /* 0x000fea0003800000 */
[----:B--2---:R0:W-:Y:S04]  /*0970*/  REDG.E.ADD.F32.FTZ.RN.STRONG.GPU desc[UR36][R8.64+-0x20], R11 ;  /* 0xffffe00b080079a6 */ /* 0x0041e8000c12f324 */
[----:B------:R-:W2:Y:S01]  /*0980*/  LD.E R15, desc[UR36][R6.64+-0x20] ;  /* 0xffffe024060f7980 */ /* 0x000ea2000c101900 */
[----:B------:R-:W-:Y:S01]  /*0990*/  MOV R10, R14 ;  /* 0x0000000e000a7202 */ /* 0x000fe20000000f00 */
[----:B0-----:R-:W-:-:S05]  /*09a0*/  IMAD.MOV.U32 R11, RZ, RZ, R19 ;  /* 0x000000ffff0b7224 */ /* 0x001fca00078e0013 */
[----:B--2---:R0:W-:Y:S04]  /*09b0*/  REDG.E.ADD.STRONG.GPU desc[UR36][R10.64+-0x20], R15 ;  /* 0xffffe00f0a00798e */ /* 0x0041e8000c12e124 */
[----:B------:R-:W2:Y:S04]  /*09c0*/  LD.E R19, desc[UR36][R2.64+-0x1c] ;  /* 0xffffe42402137980 */ /* 0x000ea8000c101900 */
[----:B--2---:R1:W-:Y:S04]  /*09d0*/  REDG.E.ADD.F32.FTZ.RN.STRONG.GPU desc[UR36][R8.64+-0x1c], R19 ;  /* 0xffffe413080079a6 */ /* 0x0043e8000c12f324 */
[----:B------:R-:W2:Y:S04]  /*09e0*/  LD.E R21, desc[UR36][R6.64+-0x1c] ;  /* 0xffffe42406157980 */ /* 0x000ea8000c101900 */
[----:B--2---:R2:W-:Y:S04]  /*09f0*/  REDG.E.ADD.STRONG.GPU desc[UR36][R10.64+-0x1c], R21 ;  /* 0xffffe4150a00798e */ /* 0x0045e8000c12e124 */
[----:B------:R-:W3:Y:S04]  /*0a00*/  LD.E R23, desc[UR36][R2.64+-0x18] ;  /* 0xffffe82402177980 */ /* 0x000ee8000c101900 */
[----:B---3--:R3:W-:Y:S04]  /*0a10*/  REDG.E.ADD.F32.FTZ.RN.STRONG.GPU desc[UR36][R8.64+-0x18], R23 ;  /* 0xffffe817080079a6 */ /* 0x0087e8000c12f324 */
[----:B------:R-:W4:Y:S04]  /*0a20*/  LD.E R25, desc[UR36][R6.64+-0x18] ;  /* 0xffffe82406197980 */ /* 0x000f28000c101900 */
[----:B----4-:R4:W-:Y:S04]  /*0a30*/  REDG.E.ADD.STRONG.GPU desc[UR36][R10.64+-0x18], R25 ;  /* 0xffffe8190a00798e */ /* 0x0109e8000c12e124 */
[----:B------:R-:W5:Y:S04]  /*0a40*/  LD.E R27, desc[UR36][R2.64+-0x14] ;  /* 0xffffec24021b7980 */ /* 0x000f68000c101900 */
[----:B-----5:R5:W-:Y:S04]  /*0a50*/  REDG.E.ADD.F32.FTZ.RN.STRONG.GPU desc[UR36][R8.64+-0x14], R27 ;  /* 0xffffec1b080079a6 */ /* 0x020be8000c12f324 */
[----:B0-----:R-:W2:Y:S04]  /*0a60*/  LD.E R15, desc[UR36][R6.64+-0x14] ;  /* 0xffffec24060f7980 */ /* 0x001ea8000c101900 */
[----:B--2---:R0:W-:Y:S04]  /*0a70*/  REDG.E.ADD.STRONG.GPU desc[UR36][R10.64+-0x14], R15 ;  /* 0xffffec0f0a00798e */ /* 0x0041e8000c12e124 */
[----:B-1----:R-:W2:Y:S04]  /*0a80*/  LD.E R19, desc[UR36][R2.64+-0x10] ;  /* 0xfffff02402137980 */ /* 0x002ea8000c101900 */
[----:B--2---:R1:W-:Y:S04]  /*0a90*/  REDG.E.ADD.F32.FTZ.RN.STRONG.GPU desc[UR36][R8.64+-0x10], R19 ;  /* 0xfffff013080079a6 */ /* 0x0043e8000c12f324 */
[----:B------:R-:W2:Y:S04]  /*0aa0*/  LD.E R21, desc[UR36][R6.64+-0x10] ;  /* 0xfffff02406157980 */ /* 0x000ea8000c101900 */
[----:B--2---:R2:W-:Y:S04]  /*0ab0*/  REDG.E.ADD.STRONG.GPU desc[UR36][R10.64+-0x10], R21 ;  /* 0xfffff0150a00798e */ /* 0x0045e8000c12e124 */
[----:B---3--:R-:W3:Y:S04]  /*0ac0*/  LD.E R23, desc[UR36][R2.64+-0xc] ;  /* 0xfffff42402177980 */ /* 0x008ee8000c101900 */
[----:B---3--:R3:W-:Y:S04]  /*0ad0*/  REDG.E.ADD.F32.FTZ.RN.STRONG.GPU desc[UR36][R8.64+-0xc], R23 ;  /* 0xfffff417080079a6 */ /* 0x0087e8000c12f324 */
[----:B----4-:R-:W4:Y:S04]  /*0ae0*/  LD.E R25, desc[UR36][R6.64+-0xc] ;  /* 0xfffff42406197980 */ /* 0x010f28000c101900 */
[----:B----4-:R4:W-:Y:S04]  /*0af0*/  REDG.E.ADD.STRONG.GPU desc[UR36][R10.64+-0xc], R25 ;  /* 0xfffff4190a00798e */ /* 0x0109e8000c12e124 */
[----:B-----5:R-:W5:Y:S04]  /*0b00*/  LD.E R27, desc[UR36][R2.64+-0x8] ;  /* 0xfffff824021b7980 */ /* 0x020f68000c101900 */
        /* <DEDUP_REMOVED lines=28> */
[----:B--2---:R-:W-:Y:S04]  /*0cd0*/  REDG.E.ADD.F32.FTZ.RN.STRONG.GPU desc[UR36][R8.64+0x14], R19 ;  /* 0x00001413080079a6 */ /* 0x004fe8000c12f324 */
[----:B------:R-:W2:Y:S04]  /*0ce0*/  LD.E R21, desc[UR36][R6.64+0x14] ;  /* 0x0000142406157980 */ /* 0x000ea8000c101900 */
[----:B--2---:R1:W-:Y:S04]  /*0cf0*/  REDG.E.ADD.STRONG.GPU desc[UR36][R10.64+0x14], R21 ;  /* 0x000014150a00798e */ /* 0x0043e8000c12e124 */
[----:B---3--:R-:W2:Y:S04]  /*0d00*/  LD.E R23, desc[UR36][R2.64+0x18] ;  /* 0x0000182402177980 */ /* 0x008ea8000c101900 */
[----:B--2---:R2:W-:Y:S04]  /*0d10*/  REDG.E.ADD.F32.FTZ.RN.STRONG.GPU desc[UR36][R8.64+0x18], R23 ;  /* 0x00001817080079a6 */ /* 0x0045e8000c12f324 */
[----:B----4-:R-:W3:Y:S04]  /*0d20*/  LD.E R25, desc[UR36][R6.64+0x18] ;  /* 0x0000182406197980 */ /* 0x010ee8000c101900 */
[----:B---3--:R-:W-:Y:S04]  /*0d30*/  REDG.E.ADD.STRONG.GPU desc[UR36][R10.64+0x18], R25 ;  /* 0x000018190a00798e */ /* 0x008fe8000c12e124 */
[----:B-----5:R-:W3:Y:S01]  /*0d40*/  LD.E R27, desc[UR36][R2.64+0x1c] ;  /* 0x00001c24021b7980 */ /* 0x020ee2000c101900 */
[----:B------:R-:W-:-:S05]  /*0d50*/  VIADD R13, R13, 0x10 ;  /* 0x000000100d0d7836 */ /* 0x000fca0000000000 */
[----:B------:R-:W-:Y:S01]  /*0d60*/  ISETP.NE.AND P0, PT, R13, RZ, PT ;  /* 0x000000ff0d00720c */ /* 0x000fe20003f05270 */
[----:B---3--:R3:W-:Y:S04]  /*0d70*/  REDG.E.ADD.F32.FTZ.RN.STRONG.GPU desc[UR36][R8.64+0x1c], R27 ;  /* 0x00001c1b080079a6 */ /* 0x0087e8000c12f324 */
[----:B0-----:R-:W4:Y:S01]  /*0d80*/  LD.E R15, desc[UR36][R6.64+0x1c] ;  /* 0x00001c24060f7980 */ /* 0x001f22000c101900 */
[----:B------:R-:W-:Y:S02]  /*0d90*/  IADD3 R20, P2, PT, R6, 0x40, RZ ;  /* 0x0000004006147810 */ /* 0x000fe40007f5e0ff */
[----:B------:R-:W-:Y:S02]  /*0da0*/  IADD3 R18, P3, PT, R8, 0x40, RZ ;  /* 0x0000004008127810 */ /* 0x000fe40007f7e0ff */
[----:B------:R-:W-:-:S02]  /*0db0*/  IADD3 R22, P1, PT, R2, 0x40, RZ ;  /* 0x0000004002167810 */ /* 0x000fc40007f3e0ff */
[----:B------:R-:W-:Y:S01]  /*0dc0*/  IADD3 R14, P4, PT, R10, 0x40, RZ ;  /* 0x000000400a0e7810 */ /* 0x000fe20007f9e0ff */
[----:B-1----:R-:W-:Y:S01]  /*0dd0*/  IMAD.X R21, RZ, RZ, R7, P2 ;  /* 0x000000ffff157224 */ /* 0x002fe200010e0607 */
[----:B--2---:R-:W-:Y:S01]  /*0de0*/  IADD3.X R23, PT, PT, RZ, R3, RZ, P1, !PT ;  /* 0x00000003ff177210 */ /* 0x004fe20000ffe4ff */
[----:B---3--:R-:W-:Y:S01]  /*0df0*/  IMAD.X R9, RZ, RZ, R9, P3 ;  /* 0x000000ffff097224 */ /* 0x008fe200018e0609 */
[----:B------:R-:W-:Y:S01]  /*0e00*/  IADD3.X R19, PT, PT, RZ, R11, RZ, P4, !PT ;  /* 0x0000000bff137210 */ /* 0x000fe200027fe4ff */
[----:B----4-:R0:W-:Y:S01]  /*0e10*/  REDG.E.ADD.STRONG.GPU desc[UR36][R10.64+0x1c], R15 ;  /* 0x00001c0f0a00798e */ /* 0x0101e2000c12e124 */
[----:B------:R-:W-:Y:S07]  /*0e20*/  @P0 BRA `(.L_x_9) ;  /* 0xfffffff800b40947 */ /* 0x000fee000383ffff */
[----:B------:R-:W-:Y:S05]  /*0e30*/  BSYNC B0 ;  /* 0x0000000000007941 */ /* 0x000fea0003800000 */
.L_x_8:
[----:B------:R-:W-:-:S07]  /*0e40*/  IMAD.MOV.U32 R3, RZ, RZ, R12 ;  /* 0x000000ffff037224 */ /* 0x000fce00078e000c */
.L_x_7:
[----:B------:R-:W-:-:S13]  /*0e50*/  LOP3.LUT P0, R6, R0, 0xf, RZ, 0xc0, !PT ;  /* 0x0000000f00067812 */ /* 0x000fda000780c0ff */
[----:B------:R-:W-:Y:S05]  /*0e60*/  @!P0 BRA `(.L_x_0) ;  /* 0x0000000400ac8947 */ /* 0x000fea0003800000 */
[----:B------:R-:W-:Y:S02]  /*0e70*/  ISETP.GE.U32.AND P0, PT, R6, 0x8, PT ;  /* 0x000000080600780c */ /* 0x000fe40003f06070 */
[----:B------:R-:W-:-:S04]  /*0e80*/  LOP3.LUT R2, R0, 0x7, RZ, 0xc0, !PT ;  /* 0x0000000700027812 */ /* 0x000fc800078ec0ff */
[----:B------:R-:W-:-:S07]  /*0e90*/  ISETP.NE.AND P1, PT, R2, RZ, PT ;  /* 0x000000ff0200720c */ /* 0x000fce0003f25270 */
[----:B------:R-:W-:Y:S06]  /*0ea0*/  @!P0 BRA `(.L_x_10) ;  /* 0x00000000009c8947 */ /* 0x000fec0003800000 */
[C---:B------:R-:W-:Y:S01]  /*0eb0*/  IMAD.WIDE.U32 R6, R3.reuse, 0x4, R16 ;  /* 0x0000000403067825 */ /* 0x040fe200078e0010 */
[----:B0-----:R-:W0:Y:S04]  /*0ec0*/  LDC.64 R10, c[0x0][0x390] ;  /* 0x0000e400ff0a7b82 */ /* 0x001e280000000a00 */
[----:B------:R-:W2:Y:S01]  /*0ed0*/  LD.E R15, desc[UR36][R6.64] ;  /* 0x00000024060f7980 */ /* 0x000ea2000c101900 */
[----:B------:R-:W-:-:S03]  /*0ee0*/  IMAD.WIDE.U32 R8, R3, 0x4, R4 ;  /* 0x0000000403087825 */ /* 0x000fc600078e0004 */
[----:B------:R-:W1:Y:S01]  /*0ef0*/  LDC.64 R12, c[0x0][0x398] ;  /* 0x0000e600ff0c7b82 */ /* 0x000e620000000a00 */
[----:B0-----:R-:W-:-:S05]  /*0f00*/  IMAD.WIDE.U32 R10, R3, 0x4, R10 ;  /* 0x00000004030a7825 */ /* 0x001fca00078e000a */
[----:B--2---:R0:W-:Y:S04]  /*0f10*/  REDG.E.ADD.F32.FTZ.RN.STRONG.GPU desc[UR36][R10.64], R15 ;  /* 0x0000000f0a0079a6 */ /* 0x0041e8000c12f324 */
[----:B------:R-:W2:Y:S01]  /*0f20*/  LD.E R19, desc[UR36][R8.64] ;  /* 0x0000002408137980 */ /* 0x000ea2000c101900 */
[----:B-1----:R-:W-:-:S05]  /*0f30*/  IMAD.WIDE.U32 R12, R3, 0x4, R12 ;  /* 0x00000004030c7825 */ /* 0x002fca00078e000c */
[----:B--2---:R1:W-:Y:S04]  /*0f40*/  REDG.E.ADD.STRONG.GPU desc[UR36][R12.64], R19 ;  /* 0x000000130c00798e */ /* 0x0043e8000c12e124 */
[----:B------:R-:W2:Y:S04]  /*0f50*/  LD.E R21, desc[UR36][R6.64+0x4] ;  /* 0x0000042406157980 */ /* 0x000ea8000c101900 */
[----:B--2---:R2:W-:Y:S04]  /*0f60*/  REDG.E.ADD.F32.FTZ.RN.STRONG.GPU desc[UR36][R10.64+0x4], R21 ;  /* 0x000004150a0079a6 */ /* 0x0045e8000c12f324 */
[----:B------:R-:W3:Y:S04]  /*0f70*/  LD.E R23, desc[UR36][R8.64+0x4] ;  /* 0x0000042408177980 */ /* 0x000ee8000c101900 */
[----:B---3--:R3:W-:Y:S04]  /*0f80*/  REDG.E.ADD.STRONG.GPU desc[UR36][R12.64+0x4], R23 ;  /* 0x000004170c00798e */ /* 0x0087e8000c12e124 */
[----:B------:R-:W4:Y:S04]  /*0f90*/  LD.E R25, desc[UR36][R6.64+0x8] ;  /* 0x0000082406197980 */ /* 0x000f28000c101900 */
[----:B----4-:R4:W-:Y:S04]  /*0fa0*/  REDG.E.ADD.F32.FTZ.RN.STRONG.GPU desc[UR36][R10.64+0x8], R25 ;  /* 0x000008190a0079a6 */ /* 0x0109e8000c12f324 */
[----:B0-----:R-:W5:Y:S04]  /*0fb0*/  LD.E R15, desc[UR36][R8.64+0x8] ;  /* 0x00000824080f7980 */ /* 0x001f68000c101900 */
[----:B-----5:R0:W-:Y:S04]  /*0fc0*/  REDG.E.ADD.STRONG.GPU desc[UR36][R12.64+0x8], R15 ;  /* 0x0000080f0c00798e */ /* 0x0201e8000c12e124 */
[----:B------:R-:W5:Y:S04]  /*0fd0*/  LD.E R27, desc[UR36][R6.64+0xc] ;  /* 0x00000c24061b7980 */ /* 0x000f68000c101900 */
[----:B-----5:R5:W-:Y:S04]  /*0fe0*/  REDG.E.ADD.F32.FTZ.RN.STRONG.GPU desc[UR36][R10.64+0xc], R27 ;  /* 0x00000c1b0a0079a6 */ /* 0x020be8000c12f324 */
[----:B-1----:R-:W2:Y:S04]  /*0ff0*/  LD.E R19, desc[UR36][R8.64+0xc] ;  /* 0x00000c2408137980 */ /* 0x002ea8000c101900 */
[----:B--2---:R1:W-:Y:S04]  /*1000*/  REDG.E.ADD.STRONG.GPU desc[UR36][R12.64+0xc], R19 ;  /* 0x00000c130c00798e */ /* 0x0043e8000c12e124 */
[----:B------:R-:W2:Y:S04]  /*1010*/  LD.E R21, desc[UR36][R6.64+0x10] ;  /* 0x0000102406157980 */ /* 0x000ea8000c101900 */
[----:B--2---:R2:W-:Y:S04]  /*1020*/  REDG.E.ADD.F32.FTZ.RN.STRONG.GPU desc[UR36][R10.64+0x10], R21 ;  /* 0x000010150a0079a6 */ /* 0x0045e8000c12f324 */
[----:B---3--:R-:W3:Y:S04]  /*1030*/  LD.E R23, desc[UR36][R8.64+0x10] ;  /* 0x0000102408177980 */ /* 0x008ee8000c101900 */
[----:B---3--:R3:W-:Y:S04]  /*1040*/  REDG.E.ADD.STRONG.GPU desc[UR36][R12.64+0x10], R23 ;  /* 0x000010170c00798e */ /* 0x0087e8000c12e124 */
[----:B----4-:R-:W4:Y:S04]  /*1050*/  LD.E R25, desc[UR36][R6.64+0x14] ;  /* 0x0000142406197980 */ /* 0x010f28000c101900 */
[----:B----4-:R4:W-:Y:S04]  /*1060*/  REDG.E.ADD.F32.FTZ.RN.STRONG.GPU desc[UR36][R10.64+0x14], R25 ;  /* 0x000014190a0079a6 */ /* 0x0109e8000c12f324 */
[----:B0-----:R-:W5:Y:S04]  /*1070*/  LD.E R15, desc[UR36][R8.64+0x14] ;  /* 0x00001424080f7980 */ /* 0x001f68000c101900 */
[----:B-----5:R4:W-:Y:S04]  /*1080*/  REDG.E.ADD.STRONG.GPU desc[UR36][R12.64+0x14], R15 ;  /* 0x0000140f0c00798e */ /* 0x0209e8000c12e124 */
[----:B------:R-:W5:Y:S04]  /*1090*/  LD.E R27, desc[UR36][R6.64+0x18] ;  /* 0x00001824061b7980 */ /* 0x000f68000c101900 */
[----:B-----5:R4:W-:Y:S04]  /*10a0*/  REDG.E.ADD.F32.FTZ.RN.STRONG.GPU desc[UR36][R10.64+0x18], R27 ;  /* 0x0000181b0a0079a6 */ /* 0x0209e8000c12f324 */
[----:B-1----:R-:W5:Y:S04]  /*10b0*/  LD.E R19, desc[UR36][R8.64+0x18] ;  /* 0x0000182408137980 */ /* 0x002f68000c101900 */
[----:B-----5:R4:W-:Y:S04]  /*10c0*/  REDG.E.ADD.STRONG.GPU desc[UR36][R12.64+0x18], R19 ;  /* 0x000018130c00798e */ /* 0x0209e8000c12e124 */
[----:B--2---:R-:W2:Y:S04]  /*10d0*/  LD.E R21, desc[UR36][R6.64+0x1c] ;  /* 0x00001c2406157980 */ /* 0x004ea8000c101900 */
[----:B--2---:R4:W-:Y:S04]  /*10e0*/  REDG.E.ADD.F32.FTZ.RN.STRONG.GPU desc[UR36][R10.64+0x1c], R21 ;  /* 0x00001c150a0079a6 */ /* 0x0049e8000c12f324 */
[----:B---3--:R-:W2:Y:S01]  /*10f0*/  LD.E R23, desc[UR36][R8.64+0x1c] ;  /* 0x00001c2408177980 */ /* 0x008ea2000c101900 */
[----:B------:R-:W-:-:S03]  /*1100*/  VIADD R3, R3, 0x8 ;  /* 0x0000000803037836 */ /* 0x000fc60000000000 */
[----:B--2---:R4:W-:Y:S04]  /*1110*/  REDG.E.ADD.STRONG.GPU desc[UR36][R12.64+0x1c], R23 ;  /* 0x00001c170c00798e */ /* 0x0049e8000c12e124 */
.L_x_10:
[----:B------:R-:W-:Y:S05]  /*1120*/  @!P1 BRA `(.L_x_0) ;  /* 0x0000000000fc9947 */ /* 0x000fea0003800000 */
[----:B------:R-:W-:Y:S02]  /*1130*/  ISETP.GE.U32.AND P0, PT, R2, 0x4, PT ;  /* 0x000000040200780c */ /* 0x000fe40003f06070 */
[----:B------:R-:W-:-:S04]  /*1140*/  LOP3.LUT R0, R0, 0x3, RZ, 0xc0, !PT ;  /* 0x0000000300007812 */ /* 0x000fc800078ec0ff */
[----:B------:R-:W-:-:S07]  /*1150*/  ISETP.NE.AND P1, PT, R0, RZ, PT ;  /* 0x000000ff0000720c */ /* 0x000fce0003f25270 */
[----:B------:R-:W-:Y:S06]  /*1160*/  @!P0 BRA `(.L_x_11) ;  /* 0x00000000005c8947 */ /* 0x000fec0003800000 */
[C---:B------:R-:W-:Y:S01]  /*1170*/  IMAD.WIDE.U32 R6, R3.reuse, 0x4, R16 ;  /* 0x0000000403067825 */ /* 0x040fe200078e0010 */
[----:B0---4-:R-:W0:Y:S04]  /*1180*/  LDC.64 R10, c[0x0][0x390] ;  /* 0x0000e400ff0a7b82 */ /* 0x011e280000000a00 */
        /* <DEDUP_REMOVED lines=12> */
[----:B------:R-:W3:Y:S04]  /*1250*/  LD.E R25, desc[UR36][R6.64+0x8] ;  /* 0x0000082406197980 */ /* 0x000ee8000c101900 */
[----:B---3--:R2:W-:Y:S04]  /*1260*/  REDG.E.ADD.F32.FTZ.RN.STRONG.GPU desc[UR36][R10.64+0x8], R25 ;  /* 0x000008190a0079a6 */ /* 0x0085e8000c12f324 */
[----:B0-----:R-:W3:Y:S04]  /*1270*/  LD.E R15, desc[UR36][R8.64+0x8] ;  /* 0x00000824080f7980 */ /* 0x001ee8000c101900 */
[----:B---3--:R2:W-:Y:S04]  /*1280*/  REDG.E.ADD.STRONG.GPU desc[UR36][R12.64+0x8], R15 ;  /* 0x0000080f0c00798e */ /* 0x0085e8000c12e124 */
[----:B------:R-:W3:Y:S04]  /*1290*/  LD.E R27, desc[UR36][R6.64+0xc] ;  /* 0x00000c24061b7980 */ /* 0x000ee8000c101900 */
[----:B---3--:R2:W-:Y:S04]  /*12a0*/  REDG.E.ADD.F32.FTZ.RN.STRONG.GPU desc[UR36][R10.64+0xc], R27 ;  /* 0x00000c1b0a0079a6 */ /* 0x0085e8000c12f324 */
[----:B-1----:R-:W3:Y:S01]  /*12b0*/  LD.E R19, desc[UR36][R8.64+0xc] ;  /* 0x00000c2408137980 */ /* 0x002ee2000c101900 */
[----:B------:R-:W-:-:S03]  /*12c0*/  IADD3 R3, PT, PT, R3, 0x4, RZ ;  /* 0x0000000403037810 */ /* 0x000fc60007ffe0ff */
[----:B---3--:R2:W-:Y:S04]  /*12d0*/  REDG.E.ADD.STRONG.GPU desc[UR36][R12.64+0xc], R19 ;  /* 0x00000c130c00798e */ /* 0x0085e8000c12e124 */
.L_x_11:
[----:B------:R-:W-:Y:S05]  /*12e0*/  @!P1 BRA `(.L_x_0) ;  /* 0x00000000008c9947 */ /* 0x000fea0003800000 */
[----:B------:R-:W1:Y:S01]  /*12f0*/  LDC.64 R8, c[0x0][0x398] ;  /* 0x0000e600ff087b82 */ /* 0x000e620000000a00 */
[----:B------:R-:W-:Y:S01]  /*1300*/  IMAD.WIDE.U32 R6, R3, 0x4, R4 ;  /* 0x0000000403067825 */ /* 0x000fe200078e0004 */
[----:B------:R-:W-:-:S03]  /*1310*/  IADD3 R0, PT, PT, -R0, RZ, RZ ;  /* 0x000000ff00007210 */ /* 0x000fc60007ffe1ff */
[----:B------:R-:W-:Y:S02]  /*1320*/  IMAD.MOV.U32 R2, RZ, RZ, R6 ;  /* 0x000000ffff027224 */ /* 0x000fe400078e0006 */
[C---:B------:R-:W-:Y:S01]  /*1330*/  IMAD.WIDE.U32 R16, R3.reuse, 0x4, R16 ;  /* 0x0000000403107825 */ /* 0x040fe200078e0010 */
[----:B0-2-4-:R-:W0:Y:S03]  /*1340*/  LDC.64 R10, c[0x0][0x390] ;  /* 0x0000e400ff0a7b82 */ /* 0x015e260000000a00 */
[----:B-1----:R-:W-:-:S04]  /*1350*/  IMAD.WIDE.U32 R4, R3, 0x4, R8 ;  /* 0x0000000403047825 */ /* 0x002fc800078e0008 */
[----:B------:R-:W-:Y:S01]  /*1360*/  IMAD.MOV.U32 R9, RZ, RZ, R7 ;  /* 0x000000ffff097224 */ /* 0x000fe200078e0007 */
[----:B------:R-:W-:Y:S01]  /*1370*/  MOV R8, R4 ;  /* 0x0000000400087202 */ /* 0x000fe20000000f00 */
[----:B------:R-:W-:Y:S02]  /*1380*/  IMAD.MOV.U32 R13, RZ, RZ, R5 ;  /* 0x000000ffff0d7224 */ /* 0x000fe400078e0005 */
[----:B0-----:R-:W-:-:S04]  /*1390*/  IMAD.WIDE.U32 R6, R3, 0x4, R10 ;  /* 0x0000000403067825 */ /* 0x001fc800078e000a */
[----:B------:R-:W-:-:S07]  /*13a0*/  IMAD.MOV.U32 R11, RZ, RZ, R7 ;  /* 0x000000ffff0b7224 */ /* 0x000fce00078e0007 */
.L_x_12:
[----:B-1----:R-:W-:Y:S02]  /*13b0*/  IMAD.MOV.U32 R4, RZ, RZ, R16 ;  /* 0x000000ffff047224 */ /* 0x002fe400078e0010 */
[----:B------:R-:W-:-:S05]  /*13c0*/  IMAD.MOV.U32 R5, RZ, RZ, R17 ;  /* 0x000000ffff057224 */ /* 0x000fca00078e0011 */
[----:B------:R0:W2:Y:S01]  /*13d0*/  LD.E R7, desc[UR36][R4.64] ;  /* 0x0000002404077980 */ /* 0x0000a2000c101900 */
[----:B------:R-:W-:Y:S01]  /*13e0*/  IMAD.MOV.U32 R3, RZ, RZ, R9 ;  /* 0x000000ffff037224 */ /* 0x000fe200078e0009 */
[----:B------:R-:W-:Y:S05]  /*13f0*/  YIELD ;  /* 0x0000000000007946 */ /* 0x000fea0003800000 */
[----:B0-----:R-:W-:Y:S01]  /*1400*/  MOV R4, R6 ;  /* 0x0000000600047202 */ /* 0x001fe20000000f00 */
[----:B------:R-:W-:Y:S02]  /*1410*/  IMAD.MOV.U32 R5, RZ, RZ, R11 ;  /* 0x000000ffff057224 */ /* 0x000fe400078e000b */
[----:B------:R-:W-:-:S03]  /*1420*/  VIADD R0, R0, 0x1 ;  /* 0x0000000100007836 */ /* 0x000fc60000000000 */
[----:B--2---:R0:W-:Y:S04]  /*1430*/  REDG.E.ADD.F32.FTZ.RN.STRONG.GPU desc[UR36][R4.64], R7 ;  /* 0x00000007040079a6 */ /* 0x0041e8000c12f324 */
[----:B------:R1:W2:Y:S01]  /*1440*/  LD.E R3, desc[UR36][R2.64] ;  /* 0x0000002402037980 */ /* 0x0002a2000c101900 */
[----:B------:R-:W-:Y:S02]  /*1450*/  ISETP.NE.AND P0, PT, R0, RZ, PT ;  /* 0x000000ff0000720c */ /* 0x000fe40003f05270 */
[----:B------:R-:W-:Y:S02]  /*1460*/  IADD3 R6, P2, PT, R6, 0x4, RZ ;  /* 0x0000000406067810 */ /* 0x000fe40007f5e0ff */
[----:B0-----:R-:W-:Y:S01]  /*1470*/  MOV R4, R8 ;  /* 0x0000000800047202 */ /* 0x001fe20000000f00 */
[----:B------:R-:W-:Y:S01]  /*1480*/  IMAD.MOV.U32 R5, RZ, RZ, R13 ;  /* 0x000000ffff057224 */ /* 0x000fe200078e000d */
[----:B-1----:R-:W-:-:S02]  /*1490*/  IADD3 R2, P3, PT, R2, 0x4, RZ ;  /* 0x0000000402027810 */ /* 0x002fc40007f7e0ff */
[----:B------:R-:W-:Y:S02]  /*14a0*/  IADD3 R8, P1, PT, R8, 0x4, RZ ;  /* 0x0000000408087810 */ /* 0x000fe40007f3e0ff */
[----:B------:R-:W-:Y:S01]  /*14b0*/  IADD3 R16, P4, PT, R16, 0x4, RZ ;  /* 0x0000000410107810 */ /* 0x000fe20007f9e0ff */
[----:B------:R-:W-:Y:S01]  /*14c0*/  IMAD.X R11, RZ, RZ, R11, P2 ;  /* 0x000000ffff0b7224 */ /* 0x000fe200010e060b */
[----:B------:R-:W-:Y:S01]  /*14d0*/  IADD3.X R13, PT, PT, RZ, R13, RZ, P1, !PT ;  /* 0x0000000dff0d7210 */ /* 0x000fe20000ffe4ff */
[----:B------:R-:W-:Y:S01]  /*14e0*/  IMAD.X R9, RZ, RZ, R9, P3 ;  /* 0x000000ffff097224 */ /* 0x000fe200018e0609 */
[----:B------:R-:W-:Y:S01]  /*14f0*/  IADD3.X R17, PT, PT, RZ, R17, RZ, P4, !PT ;  /* 0x00000011ff117210 */ /* 0x000fe200027fe4ff */
[----:B--2---:R1:W-:Y:S01]  /*1500*/  REDG.E.ADD.STRONG.GPU desc[UR36][R4.64], R3 ;  /* 0x000000030400798e */ /* 0x0043e2000c12e124 */
[----:B------:R-:W-:Y:S07]  /*1510*/  @P0 BRA `(.L_x_12) ;  /* 0xfffffffc00a40947 */ /* 0x000fee000383ffff */
.L_x_0:
[----:B------:R-:W3:Y:S01]  /*1520*/  S2R R0, SR_TID.X ;  /* 0x0000000000007919 */ /* 0x000ee20000002100 */
[----:B------:R-:W-:Y:S05]  /*1530*/  WARPSYNC.ALL ;  /* 0x0000000000007948 */ /* 0x000fea0003800000 */
[----:B0-----:R-:W3:Y:S01]  /*1540*/  LDC R7, c[0x0][0x360] ;  /* 0x0000d800ff077b82 */ /* 0x001ee20000000800 */
[----:B------:R-:W0:Y:S01]  /*1550*/  LDCU UR5, c[0x0][0x3a4] ;  /* 0x00007480ff0577ac */ /* 0x000e220008000800 */
[----:B------:R-:W-:Y:S06]  /*1560*/  BSSY.RECONVERGENT B0, `(.L_x_13) ;  /* 0x000001b000007945 */ /* 0x000fec0003800200 */
[----:B------:R-:W3:Y:S02]  /*1570*/  S2UR UR4, SR_CTAID.X ;  /* 0x00000000000479c3 */ /* 0x000ee40000002500 */
[----:B---3--:R-:W-:-:S06]  /*1580*/  IMAD R7, R7, UR4, R0 ;  /* 0x0000000407077c24 */ /* 0x008fcc000f8e0200 */
[----:B------:R-:W-:Y:S01]  /*1590*/  BAR.SYNC.DEFER_BLOCKING 0x0 ;  /* 0x0000000000007b1d */ /* 0x000fe20000010000 */
[----:B0-----:R-:W-:-:S13]  /*15a0*/  ISETP.GE.AND P0, PT, R7, UR5, PT ;  /* 0x0000000507007c0c */ /* 0x001fda000bf06270 */
[----:B------:R-:W-:Y:S05]  /*15b0*/  @P0 BRA `(.L_x_14) ;  /* 0x0000000000540947 */ /* 0x000fea0003800000 */
[----:B-1----:R-:W0:Y:S08]  /*15c0*/  LDC.64 R2, c[0x0][0x398] ;  /* 0x0000e600ff027b82 */ /* 0x002e300000000a00 */
[----:B------:R-:W1:Y:S01]  /*15d0*/  LDC.64 R4, c[0x0][0x390] ;  /* 0x0000e400ff047b82 */ /* 0x000e620000000a00 */
[----:B0-----:R-:W-:-:S06]  /*15e0*/  IMAD.WIDE R2, R7, 0x4, R2 ;  /* 0x0000000407027825 */ /* 0x001fcc00078e0202 */
[----:B------:R-:W3:Y:S01]  /*15f0*/  LDG.E R2, desc[UR36][R2.64] ;  /* 0x0000002402027981 */ /* 0x000ee2000c1e1900 */
[----:B-1----:R-:W-:-:S05]  /*1600*/  IMAD.WIDE R4, R7, 0x4, R4 ;  /* 0x0000000407047825 */ /* 0x002fca00078e0204 */
[----:B------:R-:W5:Y:S01]  /*1610*/  LDG.E R0, desc[UR36][R4.64] ;  /* 0x0000002404007981 */ /* 0x000f62000c1e1900 */
[----:B------:R-:W-:Y:S01]  /*1620*/  BSSY.RECONVERGENT B1, `(.L_x_15) ;  /* 0x000000d000017945 */ /* 0x000fe20003800200 */
[----:B---3--:R-:W-:-:S04]  /*1630*/  I2FP.F32.S32 R3, R2 ;  /* 0x0000000200037245 */ /* 0x008fc80000201400 */
[----:B------:R-:W0:Y:S08]  /*1640*/  MUFU.RCP R6, R3 ;  /* 0x0000000300067308 */ /* 0x000e300000001000 */
[----:B-----5:R-:W1:Y:S01]  /*1650*/  FCHK P0, R0, R3 ;  /* 0x0000000300007302 */ /* 0x020e620000000000 */
[----:B0-----:R-:W-:-:S04]  /*1660*/  FFMA R7, -R3, R6, 1 ;  /* 0x3f80000003077423 */ /* 0x001fc80000000106 */
[----:B------:R-:W-:-:S04]  /*1670*/  FFMA R7, R6, R7, R6 ;  /* 0x0000000706077223 */ /* 0x000fc80000000006 */
[----:B------:R-:W-:-:S04]  /*1680*/  FFMA R6, R0, R7, RZ ;  /* 0x0000000700067223 */ /* 0x000fc800000000ff */
[----:B------:R-:W-:-:S04]  /*1690*/  FFMA R8, -R3, R6, R0 ;  /* 0x0000000603087223 */ /* 0x000fc80000000100 */
[----:B------:R-:W-:Y:S01]  /*16a0*/  FFMA R7, R7, R8, R6 ;  /* 0x0000000807077223 */ /* 0x000fe20000000006 */
[----:B-1----:R-:W-:Y:S06]  /*16b0*/  @!P0 BRA `(.L_x_16) ;  /* 0x00000000000c8947 */ /* 0x002fec0003800000 */
[----:B------:R-:W-:-:S07]  /*16c0*/  MOV R2, 0x16e0 ;  /* 0x000016e000027802 */ /* 0x000fce0000000f00 */
[----:B--2-4-:R-:W-:Y:S05]  /*16d0*/  CALL.REL.NOINC `($__internal_0_$__cuda_sm3x_div_rn_noftz_f32_slowpath) ;  /* 0x0000000000187944 */ /* 0x014fea0003c00000 */
[----:B------:R-:W-:-:S07]  /*16e0*/  IMAD.MOV.U32 R7, RZ, RZ, R0 ;  /* 0x000000ffff077224 */ /* 0x000fce00078e0000 */
.L_x_16:
[----:B------:R-:W-:Y:S05]  /*16f0*/  BSYNC.RECONVERGENT B1 ;  /* 0x0000000000017941 */ /* 0x000fea0003800200 */
.L_x_15:
[----:B------:R0:W-:Y:S02]  /*1700*/  STG.E desc[UR36][R4.64], R7 ;  /* 0x0000000704007986 */ /* 0x0001e4000c101924 */
.L_x_14:
[----:B------:R-:W-:Y:S05]  /*1710*/  BSYNC.RECONVERGENT B0 ;  /* 0x0000000000007941 */ /* 0x000fea0003800200 */
.L_x_13:
[----:B------:R-:W-:Y:S06]  /*1720*/  BAR.SYNC.DEFER_BLOCKING 0x0 ;  /* 0x0000000000007b1d */ /* 0x000fec0000010000 */
[----:B------:R-:W-:Y:S05]  /*1730*/  EXIT ;  /* 0x000000000000794d */ /* 0x000fea0003800000 */
        .weak           $__internal_0_$__cuda_sm3x_div_rn_noftz_f32_slowpath
        .type           $__internal_0_$__cuda_sm3x_div_rn_noftz_f32_slowpath,@function
        .size           $__internal_0_$__cuda_sm3x_div_rn_noftz_f32_slowpath,(.L_x_125 - $__internal_0_$__cuda_sm3x_div_rn_noftz_f32_slowpath)
$__internal_0_$__cuda_sm3x_div_rn_noftz_f32_slowpath:
[--C-:B------:R-:W-:Y:S01]  /*1740*/  SHF.R.U32.HI R7, RZ, 0x17, R3.reuse ;  /* 0x00000017ff077819 */ /* 0x100fe20000011603 */
[----:B------:R-:W-:Y:S01]  /*1750*/  BSSY.RECONVERGENT B2, `(.L_x_17) ;  /* 0x0000064000027945 */ /* 0x000fe20003800200 */
[--C-:B------:R-:W-:Y:S01]  /*1760*/  SHF.R.U32.HI R6, RZ, 0x17, R0.reuse ;  /* 0x00000017ff067819 */ /* 0x100fe20000011600 */
[----:B------:R-:W-:Y:S01]  /*1770*/  IMAD.MOV.U32 R8, RZ, RZ, R0 ;  /* 0x000000ffff087224 */ /* 0x000fe200078e0000 */
[----:B------:R-:W-:Y:S01]  /*1780*/  LOP3.LUT R7, R7, 0xff, RZ, 0xc0, !PT ;  /* 0x000000ff07077812 */ /* 0x000fe200078ec0ff */
[----:B------:R-:W-:Y:S01]  /*1790*/  IMAD.MOV.U32 R9, RZ, RZ, R3 ;  /* 0x000000ffff097224 */ /* 0x000fe200078e0003 */
[----:B------:R-:W-:-:S03]  /*17a0*/  LOP3.LUT R6, R6, 0xff, RZ, 0xc0, !PT ;  /* 0x000000ff06067812 */ /* 0x000fc600078ec0ff */
[----:B------:R-:W-:Y:S01]  /*17b0*/  VIADD R12, R7, 0xffffffff ;  /* 0xffffffff070c7836 */ /* 0x000fe20000000000 */
[----:B------:R-:W-:-:S04]  /*17c0*/  IADD3 R11, PT, PT, R6, -0x1, RZ ;  /* 0xffffffff060b7810 */ /* 0x000fc80007ffe0ff */
[----:B------:R-:W-:-:S04]  /*17d0*/  ISETP.GT.U32.AND P0, PT, R12, 0xfd, PT ;  /* 0x000000fd0c00780c */ /* 0x000fc80003f04070 */
[----:B------:R-:W-:-:S13]  /*17e0*/  ISETP.GT.U32.OR P0, PT, R11, 0xfd, P0 ;  /* 0x000000fd0b00780c */ /* 0x000fda0000704470 */
[----:B------:R-:W-:Y:S01]  /*17f0*/  @!P0 MOV R10, RZ ;  /* 0x000000ff000a8202 */ /* 0x000fe20000000f00 */
[----:B------:R-:W-:Y:S06]  /*1800*/  @!P0 BRA `(.L_x_18) ;  /* 0x00000000005c8947 */ /* 0x000fec0003800000 */
[----:B------:R-:W-:Y:S02]  /*1810*/  FSETP.GTU.FTZ.AND P0, PT, |R0|, +INF , PT ;  /* 0x7f8000000000780b */ /* 0x000fe40003f1c200 */
[----:B------:R-:W-:-:S04]  /*1820*/  FSETP.GTU.FTZ.AND P1, PT, |R3|, +INF , PT ;  /* 0x7f8000000300780b */ /* 0x000fc80003f3c200 */
[----:B------:R-:W-:-:S13]  /*1830*/  PLOP3.LUT P0, PT, P0, P1, PT, 0xf8, 0x8f ;  /* 0x00000000008f781c */ /* 0x000fda0000703f70 */
[----:B------:R-:W-:Y:S05]  /*1840*/  @P0 BRA `(.L_x_19) ;  /* 0x00000004004c0947 */ /* 0x000fea0003800000 */
[----:B------:R-:W-:-:S13]  /*1850*/  LOP3.LUT P0, RZ, R9, 0x7fffffff, R8, 0xc8, !PT ;  /* 0x7fffffff09ff7812 */ /* 0x000fda000780c808 */
[----:B------:R-:W-:Y:S05]  /*1860*/  @!P0 BRA `(.L_x_20) ;  /* 0x00000004003c8947 */ /* 0x000fea0003800000 */
[C---:B------:R-:W-:Y:S02]  /*1870*/  FSETP.NEU.FTZ.AND P2, PT, |R0|.reuse, +INF , PT ;  /* 0x7f8000000000780b */ /* 0x040fe40003f5d200 */
[----:B------:R-:W-:Y:S02]  /*1880*/  FSETP.NEU.FTZ.AND P1, PT, |R3|, +INF , PT ;  /* 0x7f8000000300780b */ /* 0x000fe40003f3d200 */
[----:B------:R-:W-:-:S11]  /*1890*/  FSETP.NEU.FTZ.AND P0, PT, |R0|, +INF , PT ;  /* 0x7f8000000000780b */ /* 0x000fd60003f1d200 */
[----:B------:R-:W-:Y:S05]  /*18a0*/  @!P1 BRA !P2, `(.L_x_20) ;  /* 0x00000004002c9947 */ /* 0x000fea0005000000 */
[----:B------:R-:W-:-:S04]  /*18b0*/  LOP3.LUT P2, RZ, R8, 0x7fffffff, RZ, 0xc0, !PT ;  /* 0x7fffffff08ff7812 */ /* 0x000fc8000784c0ff */
[----:B------:R-:W-:-:S13]  /*18c0*/  PLOP3.LUT P1, PT, P1, P2, PT, 0x2f, 0xf2 ;  /* 0x0000000000f2781c */ /* 0x000fda0000f24577 */
[----:B------:R-:W-:Y:S05]  /*18d0*/  @P1 BRA `(.L_x_21) ;  /* 0x0000000400181947 */ /* 0x000fea0003800000 */
[----:B------:R-:W-:-:S04]  /*18e0*/  LOP3.LUT P1, RZ, R9, 0x7fffffff, RZ, 0xc0, !PT ;  /* 0x7fffffff09ff7812 */ /* 0x000fc8000782c0ff */
[----:B------:R-:W-:-:S13]  /*18f0*/  PLOP3.LUT P0, PT, P0, P1, PT, 0x2f, 0xf2 ;  /* 0x0000000000f2781c */ /* 0x000fda0000702577 */
[----:B------:R-:W-:Y:S05]  /*1900*/  @P0 BRA `(.L_x_22) ;  /* 0x0000000400000947 */ /* 0x000fea0003800000 */
[----:B------:R-:W-:Y:S02]  /*1910*/  ISETP.GE.AND P0, PT, R11, RZ, PT ;  /* 0x000000ff0b00720c */ /* 0x000fe40003f06270 */
[----:B------:R-:W-:-:S11]  /*1920*/  ISETP.GE.AND P1, PT, R12, RZ, PT ;  /* 0x000000ff0c00720c */ /* 0x000fd60003f26270 */
[----:B------:R-:W-:Y:S02]  /*1930*/  @P0 IMAD.MOV.U32 R10, RZ, RZ, RZ ;  /* 0x000000ffff0a0224 */ /* 0x000fe400078e00ff */
[----:B------:R-:W-:Y:S01]  /*1940*/  @!P0 FFMA R8, R0, 1.84467440737095516160e+19, RZ ;  /* 0x5f80000000088823 */ /* 0x000fe200000000ff */
[----:B------:R-:W-:Y:S02]  /*1950*/  @!P0 IMAD.MOV.U32 R10, RZ, RZ, -0x40 ;  /* 0xffffffc0ff0a8424 */ /* 0x000fe400078e00ff */
[----:B------:R-:W-:-:S03]  /*1960*/  @!P1 FFMA R9, R3, 1.84467440737095516160e+19, RZ ;  /* 0x5f80000003099823 */ /* 0x000fc600000000ff */
[----:B------:R-:W-:-:S07]  /*1970*/  @!P1 IADD3 R10, PT, PT, R10, 0x40, RZ ;  /* 0x000000400a0a9810 */ /* 0x000fce0007ffe0ff */
.L_x_18:
[----:B------:R-:W-:Y:S01]  /*1980*/  LEA R0, R7, 0xc0800000, 0x17 ;  /* 0xc080000007007811 */ /* 0x000fe200078eb8ff */
[----:B------:R-:W-:Y:S01]  /*1990*/  VIADD R6, R6, 0xffffff81 ;  /* 0xffffff8106067836 */ /* 0x000fe20000000000 */
[----:B------:R-:W-:Y:S03]  /*19a0*/  BSSY.RECONVERGENT B3, `(.L_x_23) ;  /* 0x0000035000037945 */ /* 0x000fe60003800200 */
[----:B------:R-:W-:Y:S01]  /*19b0*/  IMAD.IADD R9, R9, 0x1, -R0 ;  /* 0x0000000109097824 */ /* 0x000fe200078e0a00 */
[C---:B------:R-:W-:Y:S01]  /*19c0*/  IADD3 R7, PT, PT, R6.reuse, 0x7f, -R7 ;  /* 0x0000007f06077810 */ /* 0x040fe20007ffe807 */
[----:B------:R-:W-:Y:S02]  /*19d0*/  IMAD R0, R6, -0x800000, R8 ;  /* 0xff80000006007824 */ /* 0x000fe400078e0208 */
[----:B------:R-:W0:Y:S01]  /*19e0*/  MUFU.RCP R3, R9 ;  /* 0x0000000900037308 */ /* 0x000e220000001000 */
[----:B------:R-:W-:Y:S01]  /*19f0*/  FADD.FTZ R11, -R9, -RZ ;  /* 0x800000ff090b7221 */ /* 0x000fe20000010100 */
[----:B------:R-:W-:-:S03]  /*1a00*/  IADD3 R7, PT, PT, R7, R10, RZ ;  /* 0x0000000a07077210 */ /* 0x000fc60007ffe0ff */
[----:B0-----:R-:W-:-:S04]  /*1a10*/  FFMA R12, R3, R11, 1 ;  /* 0x3f800000030c7423 */ /* 0x001fc8000000000b */
[----:B------:R-:W-:-:S04]  /*1a20*/  FFMA R12, R3, R12, R3 ;  /* 0x0000000c030c7223 */ /* 0x000fc80000000003 */
[----:B------:R-:W-:-:S04]  /*1a30*/  FFMA R3, R0, R12, RZ ;  /* 0x0000000c00037223 */ /* 0x000fc800000000ff */
[----:B------:R-:W-:-:S04]  /*1a40*/  FFMA R8, R11, R3, R0 ;  /* 0x000000030b087223 */ /* 0x000fc80000000000 */
[----:B------:R-:W-:-:S04]  /*1a50*/  FFMA R13, R12, R8, R3 ;  /* 0x000000080c0d7223 */ /* 0x000fc80000000003 */
[----:B------:R-:W-:-:S04]  /*1a60*/  FFMA R8, R11, R13, R0 ;  /* 0x0000000d0b087223 */ /* 0x000fc80000000000 */
[----:B------:R-:W-:-:S05]  /*1a70*/  FFMA R0, R12, R8, R13 ;  /* 0x000000080c007223 */ /* 0x000fca000000000d */
[----:B------:R-:W-:-:S04]  /*1a80*/  SHF.R.U32.HI R3, RZ, 0x17, R0 ;  /* 0x00000017ff037819 */ /* 0x000fc80000011600 */
[----:B------:R-:W-:-:S05]  /*1a90*/  LOP3.LUT R3, R3, 0xff, RZ, 0xc0, !PT ;  /* 0x000000ff03037812 */ /* 0x000fca00078ec0ff */
[----:B------:R-:W-:-:S04]  /*1aa0*/  IMAD.IADD R9, R3, 0x1, R7 ;  /* 0x0000000103097824 */ /* 0x000fc800078e0207 */
[----:B------:R-:W-:-:S05]  /*1ab0*/  VIADD R3, R9, 0xffffffff ;  /* 0xffffffff09037836 */ /* 0x000fca0000000000 */
[----:B------:R-:W-:-:S13]  /*1ac0*/  ISETP.GE.U32.AND P0, PT, R3, 0xfe, PT ;  /* 0x000000fe0300780c */ /* 0x000fda0003f06070 */
[----:B------:R-:W-:Y:S05]  /*1ad0*/  @!P0 BRA `(.L_x_24) ;  /* 0x0000000000808947 */ /* 0x000fea0003800000 */
[----:B------:R-:W-:-:S13]  /*1ae0*/  ISETP.GT.AND P0, PT, R9, 0xfe, PT ;  /* 0x000000fe0900780c */ /* 0x000fda0003f04270 */
[----:B------:R-:W-:Y:S05]  /*1af0*/  @P0 BRA `(.L_x_25) ;  /* 0x00000000006c0947 */ /* 0x000fea0003800000 */
[----:B------:R-:W-:-:S13]  /*1b00*/  ISETP.GE.AND P0, PT, R9, 0x1, PT ;  /* 0x000000010900780c */ /* 0x000fda0003f06270 */
[----:B------:R-:W-:Y:S05]  /*1b10*/  @P0 BRA `(.L_x_26) ;  /* 0x0000000000740947 */ /* 0x000fea0003800000 */
[----:B------:R-:W-:Y:S02]  /*1b20*/  ISETP.GE.AND P0, PT, R9, -0x18, PT ;  /* 0xffffffe80900780c */ /* 0x000fe40003f06270 */
[----:B------:R-:W-:-:S11]  /*1b30*/  LOP3.LUT R0, R0, 0x80000000, RZ, 0xc0, !PT ;  /* 0x8000000000007812 */ /* 0x000fd600078ec0ff */
[----:B------:R-:W-:Y:S05]  /*1b40*/  @!P0 BRA `(.L_x_26) ;  /* 0x0000000000688947 */ /* 0x000fea0003800000 */
[CCC-:B------:R-:W-:Y:S01]  /*1b50*/  FFMA.RZ R3, R12.reuse, R8.reuse, R13.reuse ;  /* 0x000000080c037223 */ /* 0x1c0fe2000000c00d */
[CCC-:B------:R-:W-:Y:S01]  /*1b60*/  FFMA.RM R6, R12.reuse, R8.reuse, R13.reuse ;  /* 0x000000080c067223 */ /* 0x1c0fe2000000400d */
[C---:B------:R-:W-:Y:S02]  /*1b70*/  ISETP.NE.AND P2, PT, R9.reuse, RZ, PT ;  /* 0x000000ff0900720c */ /* 0x040fe40003f45270 */
[----:B------:R-:W-:Y:S02]  /*1b80*/  ISETP.NE.AND P1, PT, R9, RZ, PT ;  /* 0x000000ff0900720c */ /* 0x000fe40003f25270 */
[----:B------:R-:W-:Y:S01]  /*1b90*/  LOP3.LUT R7, R3, 0x7fffff, RZ, 0xc0, !PT ;  /* 0x007fffff03077812 */ /* 0x000fe200078ec0ff */
[----:B------:R-:W-:Y:S01]  /*1ba0*/  FFMA.RP R3, R12, R8, R13 ;  /* 0x000000080c037223 */ /* 0x000fe2000000800d */
[----:B------:R-:W-:Y:S01]  /*1bb0*/  IADD3 R8, PT, PT, R9, 0x20, RZ ;  /* 0x0000002009087810 */ /* 0x000fe20007ffe0ff */
[----:B------:R-:W-:Y:S01]  /*1bc0*/  IMAD.MOV R9, RZ, RZ, -R9 ;  /* 0x000000ffff097224 */ /* 0x000fe200078e0a09 */
[----:B------:R-:W-:-:S02]  /*1bd0*/  LOP3.LUT R7, R7, 0x800000, RZ, 0xfc, !PT ;  /* 0x0080000007077812 */ /* 0x000fc400078efcff */
[----:B------:R-:W-:Y:S02]  /*1be0*/  FSETP.NEU.FTZ.AND P0, PT, R3, R6, PT ;  /* 0x000000060300720b */ /* 0x000fe40003f1d000 */
[----:B------:R-:W-:Y:S02]  /*1bf0*/  SHF.L.U32 R8, R7, R8, RZ ;  /* 0x0000000807087219 */ /* 0x000fe400000006ff */
[----:B------:R-:W-:Y:S02]  /*1c00*/  SEL R6, R9, RZ, P2 ;  /* 0x000000ff09067207 */ /* 0x000fe40001000000 */
[----:B------:R-:W-:Y:S02]  /*1c10*/  ISETP.NE.AND P1, PT, R8, RZ, P1 ;  /* 0x000000ff0800720c */ /* 0x000fe40000f25270 */
[----:B------:R-:W-:Y:S02]  /*1c20*/  SHF.R.U32.HI R6, RZ, R6, R7 ;  /* 0x00000006ff067219 */ /* 0x000fe40000011607 */
[----:B------:R-:W-:-:S02]  /*1c30*/  PLOP3.LUT P0, PT, P0, P1, PT, 0xf8, 0x8f ;  /* 0x00000000008f781c */ /* 0x000fc40000703f70 */
[----:B------:R-:W-:Y:S02]  /*1c40*/  SHF.R.U32.HI R8, RZ, 0x1, R6 ;  /* 0x00000001ff087819 */ /* 0x000fe40000011606 */
[----:B------:R-:W-:-:S04]  /*1c50*/  SEL R3, RZ, 0x1, !P0 ;  /* 0x00000001ff037807 */ /* 0x000fc80004000000 */
[----:B------:R-:W-:-:S04]  /*1c60*/  LOP3.LUT R3, R3, 0x1, R8, 0xf8, !PT ;  /* 0x0000000103037812 */ /* 0x000fc800078ef808 */
[----:B------:R-:W-:-:S05]  /*1c70*/  LOP3.LUT R3, R3, R6, RZ, 0xc0, !PT ;  /* 0x0000000603037212 */ /* 0x000fca00078ec0ff */
[----:B------:R-:W-:-:S05]  /*1c80*/  IMAD.IADD R3, R8, 0x1, R3 ;  /* 0x0000000108037824 */ /* 0x000fca00078e0203 */
[----:B------:R-:W-:Y:S01]  /*1c90*/  LOP3.LUT R0, R3, R0, RZ, 0xfc, !PT ;  /* 0x0000000003007212 */ /* 0x000fe200078efcff */
[----:B------:R-:W-:Y:S06]  /*1ca0*/  BRA `(.L_x_26) ;  /* 0x0000000000107947 */ /* 0x000fec0003800000 */
.L_x_25:
[----:B------:R-:W-:-:S04]  /*1cb0*/  LOP3.LUT R0, R0, 0x80000000, RZ, 0xc0, !PT ;  /* 0x8000000000007812 */ /* 0x000fc800078ec0ff */
[----:B------:R-:W-:Y:S01]  /*1cc0*/  LOP3.LUT R0, R0, 0x7f800000, RZ, 0xfc, !PT ;  /* 0x7f80000000007812 */ /* 0x000fe200078efcff */
[----:B------:R-:W-:Y:S06]  /*1cd0*/  BRA `(.L_x_26) ;  /* 0x0000000000047947 */ /* 0x000fec0003800000 */
.L_x_24:
[----:B------:R-:W-:-:S07]  /*1ce0*/  LEA R0, R7, R0, 0x17 ;  /* 0x0000000007007211 */ /* 0x000fce00078eb8ff */
.L_x_26:
[----:B------:R-:W-:Y:S05]  /*1cf0*/  BSYNC.RECONVERGENT B3 ;  /* 0x0000000000037941 */ /* 0x000fea0003800200 */
.L_x_23:
[----:B------:R-:W-:Y:S05]  /*1d00*/  BRA `(.L_x_27) ;  /* 0x0000000000207947 */ /* 0x000fea0003800000 */
.L_x_22:
[----:B------:R-:W-:-:S04]  /*1d10*/  LOP3.LUT R0, R9, 0x80000000, R8, 0x48, !PT ;  /* 0x8000000009007812 */ /* 0x000fc800078e4808 */
[----:B------:R-:W-:Y:S01]  /*1d20*/  LOP3.LUT R0, R0, 0x7f800000, RZ, 0xfc, !PT ;  /* 0x7f80000000007812 */ /* 0x000fe200078efcff */
[----:B------:R-:W-:Y:S06]  /*1d30*/  BRA `(.L_x_27) ;  /* 0x0000000000147947 */ /* 0x000fec0003800000 */
.L_x_21:
[----:B------:R-:W-:Y:S01]  /*1d40*/  LOP3.LUT R0, R9, 0x80000000, R8, 0x48, !PT ;  /* 0x8000000009007812 */ /* 0x000fe200078e4808 */
[----:B------:R-:W-:Y:S06]  /*1d50*/  BRA `(.L_x_27) ;  /* 0x00000000000c7947 */ /* 0x000fec0003800000 */
.L_x_20:
[----:B------:R-:W0:Y:S01]  /*1d60*/  MUFU.RSQ R0, -QNAN ;  /* 0xffc0000000007908 */ /* 0x000e220000001400 */
[----:B------:R-:W-:Y:S05]  /*1d70*/  BRA `(.L_x_27) ;  /* 0x0000000000047947 */ /* 0x000fea0003800000 */
.L_x_19:
[----:B------:R-:W-:-:S07]  /*1d80*/  FADD.FTZ R0, R0, R3 ;  /* 0x0000000300007221 */ /* 0x000fce0000010000 */
.L_x_27:
[----:B------:R-:W-:Y:S05]  /*1d90*/  BSYNC.RECONVERGENT B2 ;  /* 0x0000000000027941 */ /* 0x000fea0003800200 */
.L_x_17:
[----:B------:R-:W-:-:S04]  /*1da0*/  IMAD.MOV.U32 R3, RZ, RZ, 0x0 ;  /* 0x00000000ff037424 */ /* 0x000fc800078e00ff */
[----:B0-----:R-:W-:Y:S05]  /*1db0*/  RET.REL.NODEC R2 `(_Z20kMeansCentroidUpdatePfPiS_S0_ii) ;  /* 0xffffffe002907950 */ /* 0x001fea0003c3ffff */
.L_x_28:
[----:B------:R-:W-:-:S00]  /*1dc0*/  BRA `(.L_x_28) ;  /* 0xfffffffc00fc7947 */ /* 0x000fc0000383ffff */
[----:B------:R-:W-:-:S00]  /*1dd0*/  NOP ;  /* 0x0000000000007918 */ /* 0x000fc00000000000 */
        /* <DEDUP_REMOVED lines=10> */
.L_x_125:


//--------------------- .text._Z23kMeansClusterAssignmentPfPiS_ii --------------------------
	.section	.text._Z23kMeansClusterAssignmentPfPiS_ii,"ax",@progbits
	.align	128
        .global         _Z23kMeansClusterAssignmentPfPiS_ii
        .type           _Z23kMeansClusterAssignmentPfPiS_ii,@function
        .size           _Z23kMeansClusterAssignmentPfPiS_ii,(.L_x_126 - _Z23kMeansClusterAssignmentPfPiS_ii)
        .other          _Z23kMeansClusterAssignmentPfPiS_ii,@"STO_CUDA_ENTRY STV_DEFAULT"
_Z23kMeansClusterAssignmentPfPiS_ii:
.text._Z23kMeansClusterAssignmentPfPiS_ii:
[----:B------:R-:W-:Y:S01]  /*0000*/  LDC R1, c[0x0][0x37c] ;  /* 0x0000df00ff017b82 */ /* 0x000fe20000000800 */
[----:B------:R-:W0:Y:S07]  /*0010*/  S2R R3, SR_TID.X ;  /* 0x0000000000037919 */ /* 0x000e2e0000002100 */
[----:B------:R-:W0:Y:S01]  /*0020*/  S2UR UR4, SR_CTAID.X ;  /* 0x00000000000479c3 */ /* 0x000e220000002500 */
[----:B------:R-:W1:Y:S07]  /*0030*/  LDCU UR5, c[0x0][0x398] ;  /* 0x00007300ff0577ac */ /* 0x000e6e0008000800 */
[----:B------:R-:W0:Y:S02]  /*0040*/  LDC R8, c[0x0][0x360] ;  /* 0x0000d800ff087b82 */ /* 0x000e240000000800 */
[----:B0-----:R-:W-:-:S05]  /*0050*/  IMAD R8, R8, UR4, R3 ;  /* 0x0000000408087c24 */ /* 0x001fca000f8e0203 */
[----:B-1----:R-:W-:-:S13]  /*0060*/  ISETP.GE.AND P0, PT, R8, UR5, PT ;  /* 0x0000000508007c0c */ /* 0x002fda000bf06270 */
[----:B------:R-:W-:Y:S05]  /*0070*/  @P0 EXIT ;  /* 0x000000000000094d */ /* 0x000fea0003800000 */
[----:B------:R-:W0:Y:S01]  /*0080*/  LDCU UR4, c[0x0][0x39c] ;  /* 0x00007380ff0477ac */ /* 0x000e220008000800 */
[----:B------:R-:W-:Y:S01]  /*0090*/  HFMA2 R15, -RZ, RZ, 0, 0 ;  /* 0x00000000ff0f7431 */ /* 0x000fe200000001ff */
[----:B------:R-:W1:Y:S01]  /*00a0*/  LDCU.64 UR10, c[0x0][0x358] ;  /* 0x00006b00ff0a77ac */ /* 0x000e620008000a00 */
[----:B0-----:R-:W-:-:S09]  /*00b0*/  UISETP.GE.AND UP0, UPT, UR4, 0x1, UPT ;  /* 0x000000010400788c */ /* 0x001fd2000bf06270 */
[----:B-1----:R-:W-:Y:S05]  /*00c0*/  BRA.U !UP0, `(.L_x_29) ;  /* 0x0000002908147547 */ /* 0x002fea000b800000 */
[----:B------:R-:W0:Y:S02]  /*00d0*/  LDC.64 R2, c[0x0][0x380] ;  /* 0x0000e000ff027b82 */ /* 0x000e240000000a00 */
[----:B0-----:R-:W-:-:S05]  /*00e0*/  IMAD.WIDE R2, R8, 0x4, R2 ;  /* 0x0000000408027825 */ /* 0x001fca00078e0202 */
[----:B------:R0:W5:Y:S01]  /*00f0*/  LDG.E R7, desc[UR10][R2.64] ;  /* 0x0000000a02077981 */ /* 0x000162000c1e1900 */
[----:B------:R-:W-:Y:S01]  /*0100*/  UISETP.GE.U32.AND UP0, UPT, UR4, 0x10, UPT ;  /* 0x000000100400788c */ /* 0x000fe2000bf06070 */
[----:B------:R-:W-:Y:S01]  /*0110*/  MOV R16, 0x7f800000 ;  /* 0x7f80000000107802 */ /* 0x000fe20000000f00 */
[----:B------:R-:W-:Y:S01]  /*0120*/  IMAD.MOV.U32 R6, RZ, RZ, RZ ;  /* 0x000000ffff067224 */ /* 0x000fe200078e00ff */
[----:B------:R-:W-:Y:S01]  /*0130*/  MOV R15, RZ ;  /* 0x000000ff000f7202 */ /* 0x000fe20000000f00 */
[----:B------:R-:W-:-:S05]  /*0140*/  ULOP3.LUT UR8, UR4, 0xf, URZ, 0xc0, !UPT ;  /* 0x0000000f04087892 */ /* 0x000fca000f8ec0ff */
[----:B0-----:R-:W-:Y:S07]  /*0150*/  BRA.U !UP0, `(.L_x_30) ;  /* 0x00000015083c7547 */ /* 0x001fee000b800000 */
[----:B------:R-:W0:Y:S01]  /*0160*/  LDCU.64 UR6, c[0x0][0x390] ;  /* 0x00007200ff0677ac */ /* 0x000e220008000a00 */
[----:B------:R-:W-:Y:S01]  /*0170*/  HFMA2 R15, -RZ, RZ, 0, 0 ;  /* 0x00000000ff0f7431 */ /* 0x000fe200000001ff */
[----:B------:R-:W-:Y:S01]  /*0180*/  MOV R16, 0x7f800000 ;  /* 0x7f80000000107802 */ /* 0x000fe20000000f00 */
[----:B------:R-:W-:Y:S01]  /*0190*/  IMAD.MOV.U32 R13, RZ, RZ, RZ ;  /* 0x000000ffff0d7224 */ /* 0x000fe200078e00ff */
[----:B------:R-:W-:-:S06]  /*01a0*/  ULOP3.LUT UR4, UR4, 0x7ffffff0, URZ, 0xc0, !UPT ;  /* 0x7ffffff004047892 */ /* 0x000fcc000f8ec0ff */
[----:B------:R-:W-:Y:S01]  /*01b0*/  MOV R6, UR4 ;  /* 0x0000000400067c02 */ /* 0x000fe20008000f00 */
[----:B0-----:R-:W-:-:S04]  /*01c0*/  UIADD3 UR5, UP0, UPT, UR6, 0x20, URZ ;  /* 0x0000002006057890 */ /* 0x001fc8000ff1e0ff */
[----:B------:R-:W-:Y:S02]  /*01d0*/  UIADD3.X UR6, UPT, UPT, URZ, UR7, URZ, UP0, !UPT ;  /* 0x00000007ff067290 */ /* 0x000fe400087fe4ff */
[----:B------:R-:W-:-:S04]  /*01e0*/  IMAD.U32 R2, RZ, RZ, UR5 ;  /* 0x00000005ff027e24 */ /* 0x000fc8000f8e00ff */
[----:B------:R-:W-:-:S07]  /*01f0*/  MOV R3, UR6 ;  /* 0x0000000600037c02 */ /* 0x000fce0008000f00 */
.L_x_79:
[----:B------:R-:W2:Y:S01]  /*0200*/  LDG.E R0, desc[UR10][R2.64+-0x20] ;  /* 0xffffe00a02007981 */ /* 0x000ea2000c1e1900 */
[----:B------:R-:W-:Y:S01]  /*0210*/  BSSY.RECONVERGENT B0, `(.L_x_31) ;  /* 0x000000f000007945 */ /* 0x000fe20003800200 */
[----:B--2--5:R-:W-:-:S04]  /*0220*/  FADD R0, -R7, R0 ;  /* 0x0000000007007221 */ /* 0x024fc80000000100 */
[----:B------:R-:W-:-:S04]  /*0230*/  FMUL R10, R0, R0 ;  /* 0x00000000000a7220 */ /* 0x000fc80000400000 */
[----:B------:R0:W1:Y:S01]  /*0240*/  MUFU.RSQ R5, R10 ;  /* 0x0000000a00057308 */ /* 0x0000620000001400 */
[----:B------:R-:W-:-:S04]  /*0250*/  IADD3 R0, PT, PT, R10, -0xd000000, RZ ;  /* 0xf30000000a007810 */ /* 0x000fc80007ffe0ff */
[----:B------:R-:W-:-:S13]  /*0260*/  ISETP.GT.U32.AND P0, PT, R0, 0x727fffff, PT ;  /* 0x727fffff0000780c */ /* 0x000fda0003f04070 */
[----:B01----:R-:W-:Y:S05]  /*0270*/  @!P0 BRA `(.L_x_32) ;  /* 0x0000000000108947 */ /* 0x003fea0003800000 */
[----:B------:R-:W-:Y:S01]  /*0280*/  IMAD.MOV.U32 R0, RZ, RZ, R10 ;  /* 0x000000ffff007224 */ /* 0x000fe200078e000a */
[----:B------:R-:W-:-:S07]  /*0290*/  MOV R4, 0x2b0 ;  /* 0x000002b000047802 */ /* 0x000fce0000000f00 */
[----:B------:R-:W-:Y:S05]  /*02a0*/  CALL.REL.NOINC `($__internal_1_$__cuda_sm20_sqrt_rn_f32_slowpath) ;  /* 0x0000002400b07944 */ /* 0x000fea0003c00000 */
[----:B------:R-:W-:Y:S05]  /*02b0*/  BRA `(.L_x_33) ;  /* 0x0000000000107947 */ /* 0x000fea0003800000 */
.L_x_32:
[----:B------:R-:W-:Y:S01]  /*02c0*/  FMUL.FTZ R9, R10, R5 ;  /* 0x000000050a097220 */ /* 0x000fe20000410000 */
[----:B------:R-:W-:-:S03]  /*02d0*/  FMUL.FTZ R4, R5, 0.5 ;  /* 0x3f00000005047820 */ /* 0x000fc60000410000 */
[----:B------:R-:W-:-:S04]  /*02e0*/  FFMA R0, -R9, R9, R10 ;  /* 0x0000000909007223 */ /* 0x000fc8000000010a */
[----:B------:R-:W-:-:S07]  /*02f0*/  FFMA R9, R0, R4, R9 ;  /* 0x0000000400097223 */ /* 0x000fce0000000009 */
.L_x_33:
[----:B------:R-:W-:Y:S05]  /*0300*/  BSYNC.RECONVERGENT B0 ;  /* 0x0000000000007941 */ /* 0x000fea0003800200 */
.L_x_31:
[----:B------:R-:W2:Y:S01]  /*0310*/  LDG.E R0, desc[UR10][R2.64+-0x1c] ;  /* 0xffffe40a02007981 */ /* 0x000ea2000c1e1900 */
[CC--:B------:R-:W-:Y:S01]  /*0320*/  FSETP.GEU.AND P0, PT, R9.reuse, R16.reuse, PT ;  /* 0x000000100900720b */ /* 0x0c0fe20003f0e000 */
[----:B------:R-:W-:Y:S03]  /*0330*/  BSSY.RECONVERGENT B0, `(.L_x_34) ;  /* 0x0000011000007945 */ /* 0x000fe60003800200 */
[----:B------:R-:W-:Y:S02]  /*0340*/  FSEL R16, R9, R16, !P0 ;  /* 0x0000001009107208 */ /* 0x000fe40004000000 */
[----:B------:R-:W-:Y:S01]  /*0350*/  SEL R15, R13, R15, !P0 ;  /* 0x0000000f0d0f7207 */ /* 0x000fe20004000000 */
[----:B--2---:R-:W-:-:S04]  /*0360*/  FADD R0, -R7, R0 ;  /* 0x0000000007007221 */ /* 0x004fc80000000100 */
[----:B------:R-:W-:-:S04]  /*0370*/  FMUL R10, R0, R0 ;  /* 0x00000000000a7220 */ /* 0x000fc80000400000 */
[----:B------:R0:W1:Y:S01]  /*0380*/  MUFU.RSQ R5, R10 ;  /* 0x0000000a00057308 */ /* 0x0000620000001400 */
[----:B------:R-:W-:-:S04]  /*0390*/  IADD3 R0, PT, PT, R10, -0xd000000, RZ ;  /* 0xf30000000a007810 */ /* 0x000fc80007ffe0ff */
[----:B------:R-:W-:-:S13]  /*03a0*/  ISETP.GT.U32.AND P1, PT, R0, 0x727fffff, PT ;  /* 0x727fffff0000780c */ /* 0x000fda0003f24070 */
[----:B01----:R-:W-:Y:S05]  /*03b0*/  @!P1 BRA `(.L_x_35) ;  /* 0x0000000000109947 */ /* 0x003fea0003800000 */
[----:B------:R-:W-:Y:S02]  /*03c0*/  MOV R0, R10 ;  /* 0x0000000a00007202 */ /* 0x000fe40000000f00 */
[----:B------:R-:W-:-:S07]  /*03d0*/  MOV R4, 0x3f0 ;  /* 0x000003f000047802 */ /* 0x000fce0000000f00 */
[----:B------:R-:W-:Y:S05]  /*03e0*/  CALL.REL.NOINC `($__internal_1_$__cuda_sm20_sqrt_rn_f32_slowpath) ;  /* 0x0000002400607944 */ /* 0x000fea0003c00000 */
[----:B------:R-:W-:Y:S05]  /*03f0*/  BRA `(.L_x_36) ;  /* 0x0000000000107947 */ /* 0x000fea0003800000 */
.L_x_35:
[----:B------:R-:W-:Y:S01]  /*0400*/  FMUL.FTZ R9, R10, R5 ;  /* 0x000000050a097220 */ /* 0x000fe20000410000 */
[----:B------:R-:W-:-:S03]  /*0410*/  FMUL.FTZ R4, R5, 0.5 ;  /* 0x3f00000005047820 */ /* 0x000fc60000410000 */
[----:B------:R-:W-:-:S04]  /*0420*/  FFMA R0, -R9, R9, R10 ;  /* 0x0000000909007223 */ /* 0x000fc8000000010a */
[----:B------:R-:W-:-:S07]  /*0430*/  FFMA R9, R0, R4, R9 ;  /* 0x0000000400097223 */ /* 0x000fce0000000009 */
.L_x_36:
[----:B------:R-:W-:Y:S05]  /*0440*/  BSYNC.RECONVERGENT B0 ;  /* 0x0000000000007941 */ /* 0x000fea0003800200 */
.L_x_34:
[----:B------:R-:W2:Y:S01]  /*0450*/  LDG.E R0, desc[UR10][R2.64+-0x18] ;  /* 0xffffe80a02007981 */ /* 0x000ea2000c1e1900 */
[CC--:B------:R-:W-:Y:S01]  /*0460*/  FSETP.GEU.AND P0, PT, R9.reuse, R16.reuse, PT ;  /* 0x000000100900720b */ /* 0x0c0fe20003f0e000 */
[----:B------:R-:W-:Y:S03]  /*0470*/  BSSY.RECONVERGENT B0, `(.L_x_37) ;  /* 0x0000011000007945 */ /* 0x000fe60003800200 */
[----:B------:R-:W-:-:S09]  /*0480*/  FSEL R16, R9, R16, !P0 ;  /* 0x0000001009107208 */ /* 0x000fd20004000000 */
[----:B------:R-:W-:Y:S02]  /*0490*/  @!P0 VIADD R15, R13, 0x1 ;  /* 0x000000010d0f8836 */ /* 0x000fe40000000000 */
        /* <DEDUP_REMOVED lines=10> */
.L_x_38:
[----:B------:R-:W-:Y:S01]  /*0540*/  FMUL.FTZ R9, R10, R5 ;  /* 0x000000050a097220 */ /* 0x000fe20000410000 */
[----:B------:R-:W-:-:S03]  /*0550*/  FMUL.FTZ R4, R5, 0.5 ;  /* 0x3f00000005047820 */ /* 0x000fc60000410000 */
[----:B------:R-:W-:-:S04]  /*0560*/  FFMA R0, -R9, R9, R10 ;  /* 0x0000000909007223 */ /* 0x000fc8000000010a */
[----:B------:R-:W-:-:S07]  /*0570*/  FFMA R9, R0, R4, R9 ;  /* 0x0000000400097223 */ /* 0x000fce0000000009 */
.L_x_39:
[----:B------:R-:W-:Y:S05]  /*0580*/  BSYNC.RECONVERGENT B0 ;  /* 0x0000000000007941 */ /* 0x000fea0003800200 */
.L_x_37:
[----:B------:R-:W2:Y:S01]  /*0590*/  LDG.E R0, desc[UR10][R2.64+-0x14] ;  /* 0xffffec0a02007981 */ /* 0x000ea2000c1e1900 */
[CC--:B------:R-:W-:Y:S01]  /*05a0*/  FSETP.GEU.AND P0, PT, R9.reuse, R16.reuse, PT ;  /* 0x000000100900720b */ /* 0x0c0fe20003f0e000 */
[----:B------:R-:W-:Y:S03]  /*05b0*/  BSSY.RECONVERGENT B0, `(.L_x_40) ;  /* 0x0000011000007945 */ /* 0x000fe60003800200 */
[----:B------:R-:W-:-:S09]  /*05c0*/  FSEL R16, R9, R16, !P0 ;  /* 0x0000001009107208 */ /* 0x000fd20004000000 */
[----:B------:R-:W-:Y:S01]  /*05d0*/  @!P0 IADD3 R15, PT, PT, R13, 0x2, RZ ;  /* 0x000000020d0f8810 */ /* 0x000fe20007ffe0ff */
[----:B--2---:R-:W-:-:S04]  /*05e0*/  FADD R0, -R7, R0 ;  /* 0x0000000007007221 */ /* 0x004fc80000000100 */
        /* <DEDUP_REMOVED lines=9> */
.L_x_41:
[----:B------:R-:W-:Y:S01]  /*0680*/  FMUL.FTZ R9, R10, R5 ;  /* 0x000000050a097220 */ /* 0x000fe20000410000 */
[----:B------:R-:W-:-:S03]  /*0690*/  FMUL.FTZ R4, R5, 0.5 ;  /* 0x3f00000005047820 */ /* 0x000fc60000410000 */
[----:B------:R-:W-:-:S04]  /*06a0*/  FFMA R0, -R9, R9, R10 ;  /* 0x0000000909007223 */ /* 0x000fc8000000010a */
[----:B------:R-:W-:-:S07]  /*06b0*/  FFMA R9, R0, R4, R9 ;  /* 0x0000000400097223 */ /* 0x000fce0000000009 */
.L_x_42:
[----:B------:R-:W-:Y:S05]  /*06c0*/  BSYNC.RECONVERGENT B0 ;  /* 0x0000000000007941 */ /* 0x000fea0003800200 */
.L_x_40:
        /* <DEDUP_REMOVED lines=15> */
.L_x_44:
[----:B------:R-:W-:Y:S01]  /*07c0*/  FMUL.FTZ R9, R10, R5 ;  /* 0x000000050a097220 */ /* 0x000fe20000410000 */
[----:B------:R-:W-:-:S03]  /*07d0*/  FMUL.FTZ R4, R5, 0.5 ;  /* 0x3f00000005047820 */ /* 0x000fc60000410000 */
[----:B------:R-:W-:-:S04]  /*07e0*/  FFMA R0, -R9, R9, R10 ;  /* 0x0000000909007223 */ /* 0x000fc8000000010a */
[----:B------:R-:W-:-:S07]  /*07f0*/  FFMA R9, R0, R4, R9 ;  /* 0x0000000400097223 */ /* 0x000fce0000000009 */
.L_x_45:
[----:B------:R-:W-:Y:S05]  /*0800*/  BSYNC.RECONVERGENT B0 ;  /* 0x0000000000007941 */ /* 0x000fea0003800200 */
.L_x_43:
[----:B------:R-:W2:Y:S01]  /*0810*/  LDG.E R0, desc[UR10][R2.64+-0xc] ;  /* 0xfffff40a02007981 */ /* 0x000ea2000c1e1900 */
[CC--:B------:R-:W-:Y:S01]  /*0820*/  FSETP.GEU.AND P0, PT, R9.reuse, R16.reuse, PT ;  /* 0x000000100900720b */ /* 0x0c0fe20003f0e000 */
[----:B------:R-:W-:Y:S03]  /*0830*/  BSSY.RECONVERGENT B0, `(.L_x_46) ;  /* 0x0000011000007945 */ /* 0x000fe60003800200 */
[----:B------:R-:W-:-:S09]  /*0840*/  FSEL R16, R9, R16, !P0 ;  /* 0x0000001009107208 */ /* 0x000fd20004000000 */
[----:B------:R-:W-:Y:S01]  /*0850*/  @!P0 IADD3 R15, PT, PT, R13, 0x4, RZ ;  /* 0x000000040d0f8810 */ /* 0x000fe20007ffe0ff */
[----:B--2---:R-:W-:-:S04]  /*0860*/  FADD R0, -R7, R0 ;  /* 0x0000000007007221 */ /* 0x004fc80000000100 */
[----:B------:R-:W-:-:S04]  /*0870*/  FMUL R10, R0, R0 ;  /* 0x00000000000a7220 */ /* 0x000fc80000400000 */
[----:B------:R-:W-:Y:S01]  /*0880*/  VIADD R0, R10, 0xf3000000 ;  /* 0xf30000000a007836 */ /* 0x000fe20000000000 */
[----:B------:R0:W1:Y:S04]  /*0890*/  MUFU.RSQ R5, R10 ;  /* 0x0000000a00057308 */ /* 0x0000680000001400 */
[----:B------:R-:W-:-:S13]  /*08a0*/  ISETP.GT.U32.AND P1, PT, R0, 0x727fffff, PT ;  /* 0x727fffff0000780c */ /* 0x000fda0003f24070 */
[----:B01----:R-:W-:Y:S05]  /*08b0*/  @!P1 BRA `(.L_x_47) ;  /* 0x0000000000109947 */ /* 0x003fea0003800000 */
[----:B------:R-:W-:Y:S02]  /*08c0*/  MOV R0, R10 ;  /* 0x0000000a00007202 */ /* 0x000fe40000000f00 */
[----:B------:R-:W-:-:S07]  /*08d0*/  MOV R4, 0x8f0 ;  /* 0x000008f000047802 */ /* 0x000fce0000000f00 */
[----:B------:R-:W-:Y:S05]  /*08e0*/  CALL.REL.NOINC `($__internal_1_$__cuda_sm20_sqrt_rn_f32_slowpath) ;  /* 0x0000002000207944 */ /* 0x000fea0003c00000 */
[----:B------:R-:W-:Y:S05]  /*08f0*/  BRA `(.L_x_48) ;  /* 0x0000000000107947 */ /* 0x000fea0003800000 */
.L_x_47:
[----:B------:R-:W-:Y:S01]  /*0900*/  FMUL.FTZ R9, R10, R5 ;  /* 0x000000050a097220 */ /* 0x000fe20000410000 */
[----:B------:R-:W-:-:S03]  /*0910*/  FMUL.FTZ R4, R5, 0.5 ;  /* 0x3f00000005047820 */ /* 0x000fc60000410000 */
[----:B------:R-:W-:-:S04]  /*0920*/  FFMA R0, -R9, R9, R10 ;  /* 0x0000000909007223 */ /* 0x000fc8000000010a */
[----:B------:R-:W-:-:S07]  /*0930*/  FFMA R9, R0, R4, R9 ;  /* 0x0000000400097223 */ /* 0x000fce0000000009 */
.L_x_48:
[----:B------:R-:W-:Y:S05]  /*0940*/  BSYNC.RECONVERGENT B0 ;  /* 0x0000000000007941 */ /* 0x000fea0003800200 */
.L_x_46:
        /* <DEDUP_REMOVED lines=15> */
.L_x_50:
[----:B------:R-:W-:Y:S01]  /*0a40*/  FMUL.FTZ R9, R10, R5 ;  /* 0x000000050a097220 */ /* 0x000fe20000410000 */
[----:B------:R-:W-:-:S03]  /*0a50*/  FMUL.FTZ R4, R5, 0.5 ;  /* 0x3f00000005047820 */ /* 0x000fc60000410000 */
[----:B------:R-:W-:-:S04]  /*0a60*/  FFMA R0, -R9, R9, R10 ;  /* 0x0000000909007223 */ /* 0x000fc8000000010a */
[----:B------:R-:W-:-:S07]  /*0a70*/  FFMA R9, R0, R4, R9 ;  /* 0x0000000400097223 */ /* 0x000fce0000000009 */
.L_x_51:
[----:B------:R-:W-:Y:S05]  /*0a80*/  BSYNC.RECONVERGENT B0 ;  /* 0x0000000000007941 */ /* 0x000fea0003800200 */
.L_x_49:
        /* <DEDUP_REMOVED lines=15> */
.L_x_53:
[----:B------:R-:W-:Y:S01]  /*0b80*/  FMUL.FTZ R9, R10, R5 ;  /* 0x000000050a097220 */ /* 0x000fe20000410000 */
[----:B------:R-:W-:-:S03]  /*0b90*/  FMUL.FTZ R4, R5, 0.5 ;  /* 0x3f00000005047820 */ /* 0x000fc60000410000 */
[----:B------:R-:W-:-:S04]  /*0ba0*/  FFMA R0, -R9, R9, R10 ;  /* 0x0000000909007223 */ /* 0x000fc8000000010a */
[----:B------:R-:W-:-:S07]  /*0bb0*/  FFMA R9, R0, R4, R9 ;  /* 0x0000000400097223 */ /* 0x000fce0000000009 */
.L_x_54:
[----:B------:R-:W-:Y:S05]  /*0bc0*/  BSYNC.RECONVERGENT B0 ;  /* 0x0000000000007941 */ /* 0x000fea0003800200 */
.L_x_52:
        /* <DEDUP_REMOVED lines=15> */
.L_x_56:
[----:B------:R-:W-:Y:S01]  /*0cc0*/  FMUL.FTZ R9, R10, R5 ;  /* 0x000000050a097220 */ /* 0x000fe20000410000 */
[----:B------:R-:W-:-:S03]  /*0cd0*/  FMUL.FTZ R4, R5, 0.5 ;  /* 0x3f00000005047820 */ /* 0x000fc60000410000 */
[----:B------:R-:W-:-:S04]  /*0ce0*/  FFMA R0, -R9, R9, R10 ;  /* 0x0000000909007223 */ /* 0x000fc8000000010a */
[----:B------:R-:W-:-:S07]  /*0cf0*/  FFMA R9, R0, R4, R9 ;  /* 0x0000000400097223 */ /* 0x000fce0000000009 */
.L_x_57:
[----:B------:R-:W-:Y:S05]  /*0d00*/  BSYNC.RECONVERGENT B0 ;  /* 0x0000000000007941 */ /* 0x000fea0003800200 */
.L_x_55:
        /* <DEDUP_REMOVED lines=15> */
.L_x_59:
[----:B------:R-:W-:Y:S01]  /*0e00*/  FMUL.FTZ R9, R10, R5 ;  /* 0x000000050a097220 */ /* 0x000fe20000410000 */
[----:B------:R-:W-:-:S03]  /*0e10*/  FMUL.FTZ R4, R5, 0.5 ;  /* 0x3f00000005047820 */ /* 0x000fc60000410000 */
[----:B------:R-:W-:-:S04]  /*0e20*/  FFMA R0, -R9, R9, R10 ;  /* 0x0000000909007223 */ /* 0x000fc8000000010a */
[----:B------:R-:W-:-:S07]  /*0e30*/  FFMA R9, R0, R4, R9 ;  /* 0x0000000400097223 */ /* 0x000fce0000000009 */
.L_x_60:
[----:B------:R-:W-:Y:S05]  /*0e40*/  BSYNC.RECONVERGENT B0 ;  /* 0x0000000000007941 */ /* 0x000fea0003800200 */
.L_x_58:
        /* <DEDUP_REMOVED lines=15> */
.L_x_62:
[----:B------:R-:W-:Y:S01]  /*0f40*/  FMUL.FTZ R9, R10, R5 ;  /* 0x000000050a097220 */ /* 0x000fe20000410000 */
[----:B------:R-:W-:-:S03]  /*0f50*/  FMUL.FTZ R4, R5, 0.5 ;  /* 0x3f00000005047820 */ /* 0x000fc60000410000 */
[----:B------:R-:W-:-:S04]  /*0f60*/  FFMA R0, -R9, R9, R10 ;  /* 0x0000000909007223 */ /* 0x000fc8000000010a */
[----:B------:R-:W-:-:S07]  /*0f70*/  FFMA R9, R0, R4, R9 ;  /* 0x0000000400097223 */ /* 0x000fce0000000009 */
.L_x_63:
[----:B------:R-:W-:Y:S05]  /*0f80*/  BSYNC.RECONVERGENT B0 ;  /* 0x0000000000007941 */ /* 0x000fea0003800200 */
.L_x_61:
        /* <DEDUP_REMOVED lines=15> */
.L_x_65:
[----:B------:R-:W-:Y:S01]  /*1080*/  FMUL.FTZ R9, R10, R5 ;  /* 0x000000050a097220 */ /* 0x000fe20000410000 */
[----:B------:R-:W-:-:S03]  /*1090*/  FMUL.FTZ R4, R5, 0.5 ;  /* 0x3f00000005047820 */ /* 0x000fc60000410000 */
[----:B------:R-:W-:-:S04]  /*10a0*/  FFMA R0, -R9, R9, R10 ;  /* 0x0000000909007223 */ /* 0x000fc8000000010a */
[----:B------:R-:W-:-:S07]  /*10b0*/  FFMA R9, R0, R4, R9 ;  /* 0x0000000400097223 */ /* 0x000fce0000000009 */
.L_x_66:
[----:B------:R-:W-:Y:S05]  /*10c0*/  BSYNC.RECONVERGENT B0 ;  /* 0x0000000000007941 */ /* 0x000fea0003800200 */
.L_x_64:
        /* <DEDUP_REMOVED lines=15> */
.L_x_68:
[----:B------:R-:W-:Y:S01]  /*11c0*/  FMUL.FTZ R9, R10, R5 ;  /* 0x000000050a097220 */ /* 0x000fe20000410000 */
[----:B------:R-:W-:-:S03]  /*11d0*/  FMUL.FTZ R4, R5, 0.5 ;  /* 0x3f00000005047820 */ /* 0x000fc60000410000 */
[----:B------:R-:W-:-:S04]  /*11e0*/  FFMA R0, -R9, R9, R10 ;  /* 0x0000000909007223 */ /* 0x000fc8000000010a */
[----:B------:R-:W-:-:S07]  /*11f0*/  FFMA R9, R0, R4, R9 ;  /* 0x0000000400097223 */ /* 0x000fce0000000009 */
.L_x_69:
[----:B------:R-:W-:Y:S05]  /*1200*/  BSYNC.RECONVERGENT B0 ;  /* 0x0000000000007941 */ /* 0x000fea0003800200 */
.L_x_67:
        /* <DEDUP_REMOVED lines=15> */
.L_x_71:
[----:B------:R-:W-:Y:S01]  /*1300*/  FMUL.FTZ R9, R10, R5 ;  /* 0x000000050a097220 */ /* 0x000fe20000410000 */
[----:B------:R-:W-:-:S03]  /*1310*/  FMUL.FTZ R4, R5, 0.5 ;  /* 0x3f00000005047820 */ /* 0x000fc60000410000 */
[----:B------:R-:W-:-:S04]  /*1320*/  FFMA R0, -R9, R9, R10 ;  /* 0x0000000909007223 */ /* 0x000fc8000000010a */
[----:B------:R-:W-:-:S07]  /*1330*/  FFMA R9, R0, R4, R9 ;  /* 0x0000000400097223 */ /* 0x000fce0000000009 */
.L_x_72:
[----:B------:R-:W-:Y:S05]  /*1340*/  BSYNC.RECONVERGENT B0 ;  /* 0x0000000000007941 */ /* 0x000fea0003800200 */
.L_x_70:
        /* <DEDUP_REMOVED lines=15> */
.L_x_74:
[----:B------:R-:W-:Y:S01]  /*1440*/  FMUL.FTZ R9, R10, R5 ;  /* 0x000000050a097220 */ /* 0x000fe20000410000 */
[----:B------:R-:W-:-:S03]  /*1450*/  FMUL.FTZ R4, R5, 0.5 ;  /* 0x3f00000005047820 */ /* 0x000fc60000410000 */
[----:B------:R-:W-:-:S04]  /*1460*/  FFMA R0, -R9, R9, R10 ;  /* 0x0000000909007223 */ /* 0x000fc8000000010a */
[----:B------:R-:W-:-:S07]  /*1470*/  FFMA R9, R0, R4, R9 ;  /* 0x0000000400097223 */ /* 0x000fce0000000009 */
.L_x_75:
[----:B------:R-:W-:Y:S05]  /*1480*/  BSYNC.RECONVERGENT B0 ;  /* 0x0000000000007941 */ /* 0x000fea0003800200 */
.L_x_73:
        /* <DEDUP_REMOVED lines=15> */
.L_x_77:
[----:B------:R-:W-:Y:S01]  /*1580*/  FMUL.FTZ R9, R10, R5 ;  /* 0x000000050a097220 */ /* 0x000fe20000410000 */
[----:B------:R-:W-:-:S03]  /*1590*/  FMUL.FTZ R4, R5, 0.5 ;  /* 0x3f00000005047820 */ /* 0x000fc60000410000 */
[----:B------:R-:W-:-:S04]  /*15a0*/  FFMA R0, -R9, R9, R10 ;  /* 0x0000000909007223 */ /* 0x000fc8000000010a */
[----:B------:R-:W-:-:S07]  /*15b0*/  FFMA R9, R0, R4, R9 ;  /* 0x0000000400097223 */ /* 0x000fce0000000009 */
.L_x_78:
[----:B------:R-:W-:Y:S05]  /*15c0*/  BSYNC.RECONVERGENT B0 ;  /* 0x0000000000007941 */ /* 0x000fea0003800200 */
.L_x_76:
[CC--:B------:R-:W-:Y:S02]  /*15d0*/  FSETP.GEU.AND P0, PT, R9.reuse, R16.reuse, PT ;  /* 0x000000100900720b */ /* 0x0c0fe40003f0e000 */
[----:B------:R-:W-:Y:S02]  /*15e0*/  IADD3 R2, P2, PT, R2, 0x40, RZ ;  /* 0x0000004002027810 */ /* 0x000fe40007f5e0ff */
[----:B------:R-:W-:Y:S02]  /*15f0*/  FSEL R16, R9, R16, !P0 ;  /* 0x0000001009107208 */ /* 0x000fe40004000000 */
[----:B------:R-:W-:-:S07]  /*1600*/  IADD3.X R3, PT, PT, RZ, R3, RZ, P2, !PT ;  /* 0x00000003ff037210 */ /* 0x000fce00017fe4ff */
[C---:B------:R-:W-:Y:S02]  /*1610*/  @!P0 IADD3 R15, PT, PT, R13.reuse, 0xf, RZ ;  /* 0x0000000f0d0f8810 */ /* 0x040fe40007ffe0ff */
[----:B------:R-:W-:-:S04]  /*1620*/  IADD3 R13, PT, PT, R13, 0x10, RZ ;  /* 0x000000100d0d7810 */ /* 0x000fc80007ffe0ff */
[----:B------:R-:W-:-:S13]  /*1630*/  ISETP.NE.AND P1, PT, R13, R6, PT ;  /* 0x000000060d00720c */ /* 0x000fda0003f25270 */
[----:B------:R-:W-:Y:S05]  /*1640*/  @P1 BRA `(.L_x_79) ;  /* 0xffffffe800ec1947 */ /* 0x000fea000383ffff */
.L_x_30:
[----:B------:R-:W-:-:S09]  /*1650*/  UISETP.NE.AND UP0, UPT, UR8, URZ, UPT ;  /* 0x000000ff0800728c */ /* 0x000fd2000bf05270 */
[----:B------:R-:W-:Y:S05]  /*1660*/  BRA.U !UP0, `(.L_x_29) ;  /* 0x0000001108ac7547 */ /* 0x000fea000b800000 */
[----:B------:R-:W0:Y:S01]  /*1670*/  LDCU UR4, c[0x0][0x39c] ;  /* 0x00007380ff0477ac */ /* 0x000e220008000800 */
[----:B------:R-:W-:Y:S02]  /*1680*/  UISETP.GE.U32.AND UP0, UPT, UR8, 0x8, UPT ;  /* 0x000000080800788c */ /* 0x000fe4000bf06070 */
[----:B0-----:R-:W-:-:S07]  /*1690*/  ULOP3.LUT UR4, UR4, 0x7, URZ, 0xc0, !UPT ;  /* 0x0000000704047892 */ /* 0x001fce000f8ec0ff */
[----:B------:R-:W-:Y:S05]  /*16a0*/  BRA.U !UP0, `(.L_x_80) ;  /* 0x0000000908a87547 */ /* 0x000fea000b800000 */
[----:B------:R-:W0:Y:S02]  /*16b0*/  LDC.64 R2, c[0x0][0x390] ;  /* 0x0000e400ff027b82 */ /* 0x000e240000000a00 */
[----:B0-----:R-:W-:-:S05]  /*16c0*/  IMAD.WIDE.U32 R2, R6, 0x4, R2 ;  /* 0x0000000406027825 */ /* 0x001fca00078e0002 */
[----:B------:R-:W2:Y:S01]  /*16d0*/  LDG.E R0, desc[UR10][R2.64] ;  /* 0x0000000a02007981 */ /* 0x000ea2000c1e1900 */
[----:B------:R-:W-:Y:S01]  /*16e0*/  BSSY.RECONVERGENT B0, `(.L_x_81) ;  /* 0x000000f000007945 */ /* 0x000fe20003800200 */
[----:B--2--5:R-:W-:-:S04]  /*16f0*/  FADD R0, -R7, R0 ;  /* 0x0000000007007221 */ /* 0x024fc80000000100 */
        /* <DEDUP_REMOVED lines=9> */
.L_x_82:
[----:B------:R-:W-:Y:S01]  /*1790*/  FMUL.FTZ R9, R10, R5 ;  /* 0x000000050a097220 */ /* 0x000fe20000410000 */
[----:B------:R-:W-:-:S03]  /*17a0*/  FMUL.FTZ R4, R5, 0.5 ;  /* 0x3f00000005047820 */ /* 0x000fc60000410000 */
[----:B------:R-:W-:-:S04]  /*17b0*/  FFMA R0, -R9, R9, R10 ;  /* 0x0000000909007223 */ /* 0x000fc8000000010a */
[----:B------:R-:W-:-:S07]  /*17c0*/  FFMA R9, R0, R4, R9 ;  /* 0x0000000400097223 */ /* 0x000fce0000000009 */
.L_x_83:
[----:B------:R-:W-:Y:S05]  /*17d0*/  BSYNC.RECONVERGENT B0 ;  /* 0x0000000000007941 */ /* 0x000fea0003800200 */
.L_x_81:
[----:B------:R-:W2:Y:S01]  /*17e0*/  LDG.E R0, desc[UR10][R2.64+0x4] ;  /* 0x0000040a02007981 */ /* 0x000ea2000c1e1900 */
[CC--:B------:R-:W-:Y:S01]  /*17f0*/  FSETP.GEU.AND P0, PT, R9.reuse, R16.reuse, PT ;  /* 0x000000100900720b */ /* 0x0c0fe20003f0e000 */
[----:B------:R-:W-:Y:S01]  /*1800*/  BSSY.RECONVERGENT B0, `(.L_x_84) ;  /* 0x0000012000007945 */ /* 0x000fe20003800200 */
[C---:B------:R-:W-:Y:S02]  /*1810*/  IADD3 R13, PT, PT, R6.reuse, 0x1, RZ ;  /* 0x00000001060d7810 */ /* 0x040fe40007ffe0ff */
        /* <DEDUP_REMOVED lines=12> */
.L_x_85:
[----:B------:R-:W-:Y:S01]  /*18e0*/  FMUL.FTZ R9, R10, R5 ;  /* 0x000000050a097220 */ /* 0x000fe20000410000 */
[----:B------:R-:W-:-:S03]  /*18f0*/  FMUL.FTZ R4, R5, 0.5 ;  /* 0x3f00000005047820 */ /* 0x000fc60000410000 */
[----:B------:R-:W-:-:S04]  /*1900*/  FFMA R0, -R9, R9, R10 ;  /* 0x0000000909007223 */ /* 0x000fc8000000010a */
[----:B------:R-:W-:-:S07]  /*1910*/  FFMA R9, R0, R4, R9 ;  /* 0x0000000400097223 */ /* 0x000fce0000000009 */
.L_x_86:
[----:B------:R-:W-:Y:S05]  /*1920*/  BSYNC.RECONVERGENT B0 ;  /* 0x0000000000007941 */ /* 0x000fea0003800200 */
.L_x_84:
[----:B------:R-:W2:Y:S01]  /*1930*/  LDG.E R0, desc[UR10][R2.64+0x8] ;  /* 0x0000080a02007981 */ /* 0x000ea2000c1e1900 */
[CC--:B------:R-:W-:Y:S01]  /*1940*/  FSETP.GEU.AND P0, PT, R9.reuse, R16.reuse, PT ;  /* 0x000000100900720b */ /* 0x0c0fe20003f0e000 */
[----:B------:R-:W-:Y:S03]  /*1950*/  BSSY.RECONVERGENT B0, `(.L_x_87) ;  /* 0x0000012000007945 */ /* 0x000fe60003800200 */
[----:B------:R-:W-:Y:S02]  /*1960*/  FSEL R15, R9, R16, !P0 ;  /* 0x00000010090f7208 */ /* 0x000fe40004000000 */
[----:B------:R-:W-:Y:S02]  /*1970*/  SEL R13, R13, R18, !P0 ;  /* 0x000000120d0d7207 */ /* 0x000fe40004000000 */
[----:B------:R-:W-:Y:S01]  /*1980*/  IADD3 R16, PT, PT, R6, 0x2, RZ ;  /* 0x0000000206107810 */ /* 0x000fe20007ffe0ff */
        /* <DEDUP_REMOVED lines=10> */
.L_x_88:
[----:B------:R-:W-:Y:S01]  /*1a30*/  FMUL.FTZ R9, R10, R5 ;  /* 0x000000050a097220 */ /* 0x000fe20000410000 */
[----:B------:R-:W-:-:S03]  /*1a40*/  FMUL.FTZ R4, R5, 0.5 ;  /* 0x3f00000005047820 */ /* 0x000fc60000410000 */
[----:B------:R-:W-:-:S04]  /*1a50*/  FFMA R0, -R9, R9, R10 ;  /* 0x0000000909007223 */ /* 0x000fc8000000010a */
[----:B------:R-:W-:-:S07]  /*1a60*/  FFMA R9, R0, R4, R9 ;  /* 0x0000000400097223 */ /* 0x000fce0000000009 */
.L_x_89:
[----:B------:R-:W-:Y:S05]  /*1a70*/  BSYNC.RECONVERGENT B0 ;  /* 0x0000000000007941 */ /* 0x000fea0003800200 */
.L_x_87:
[----:B------:R-:W2:Y:S01]  /*1a80*/  LDG.E R0, desc[UR10][R2.64+0xc] ;  /* 0x00000c0a02007981 */ /* 0x000ea2000c1e1900 */
[C---:B------:R-:W-:Y:S01]  /*1a90*/  FSETP.GEU.AND P0, PT, R9.reuse, R15, PT ;  /* 0x0000000f0900720b */ /* 0x040fe20003f0e000 */
[----:B------:R-:W-:Y:S03]  /*1aa0*/  BSSY.RECONVERGENT B0, `(.L_x_90) ;  /* 0x0000012000007945 */ /* 0x000fe60003800200 */
[----:B------:R-:W-:Y:S02]  /*1ab0*/  SEL R13, R16, R13, !P0 ;  /* 0x0000000d100d7207 */ /* 0x000fe40004000000 */
[----:B------:R-:W-:Y:S02]  /*1ac0*/  FSEL R15, R9, R15, !P0 ;  /* 0x0000000f090f7208 */ /* 0x000fe40004000000 */
[----:B------:R-:W-:Y:S01]  /*1ad0*/  IADD3 R16, PT, PT, R6, 0x3, RZ ;  /* 0x0000000306107810 */ /* 0x000fe20007ffe0ff */
        /* <DEDUP_REMOVED lines=10> */
.L_x_91:
[----:B------:R-:W-:Y:S01]  /*1b80*/  FMUL.FTZ R9, R10, R5 ;  /* 0x000000050a097220 */ /* 0x000fe20000410000 */
[----:B------:R-:W-:-:S03]  /*1b90*/  FMUL.FTZ R4, R5, 0.5 ;  /* 0x3f00000005047820 */ /* 0x000fc60000410000 */
[----:B------:R-:W-:-:S04]  /*1ba0*/  FFMA R0, -R9, R9, R10 ;  /* 0x0000000909007223 */ /* 0x000fc8000000010a */
[----:B------:R-:W-:-:S07]  /*1bb0*/  FFMA R9, R0, R4, R9 ;  /* 0x0000000400097223 */ /* 0x000fce0000000009 */
.L_x_92:
[----:B------:R-:W-:Y:S05]  /*1bc0*/  BSYNC.RECONVERGENT B0 ;  /* 0x0000000000007941 */ /* 0x000fea0003800200 */
.L_x_90:
[----:B------:R-:W2:Y:S01]  /*1bd0*/  LDG.E R0, desc[UR10][R2.64+0x10] ;  /* 0x0000100a02007981 */ /* 0x000ea2000c1e1900 */
[C---:B------:R-:W-:Y:S01]  /*1be0*/  FSETP.GEU.AND P0, PT, R9.reuse, R15, PT ;  /* 0x0000000f0900720b */ /* 0x040fe20003f0e000 */
[----:B------:R-:W-:Y:S03]  /*1bf0*/  BSSY.RECONVERGENT B0, `(.L_x_93) ;  /* 0x0000012000007945 */ /* 0x000fe60003800200 */
[----:B------:R-:W-:Y:S01]  /*1c00*/  SEL R13, R16, R13, !P0 ;  /* 0x0000000d100d7207 */ /* 0x000fe20004000000 */
[----:B------:R-:W-:Y:S01]  /*1c10*/  VIADD R16, R6, 0x4 ;  /* 0x0000000406107836 */ /* 0x000fe20000000000 */
[----:B------:R-:W-:Y:S01]  /*1c20*/  FSEL R15, R9, R15, !P0 ;  /* 0x0000000f090f7208 */ /* 0x000fe20004000000 */
        /* <DEDUP_REMOVED lines=10> */
.L_x_94:
[----:B------:R-:W-:Y:S01]  /*1cd0*/  FMUL.FTZ R9, R10, R5 ;  /* 0x000000050a097220 */ /* 0x000fe20000410000 */
[----:B------:R-:W-:-:S03]  /*1ce0*/  FMUL.FTZ R4, R5, 0.5 ;  /* 0x3f00000005047820 */ /* 0x000fc60000410000 */
[----:B------:R-:W-:-:S04]  /*1cf0*/  FFMA R0, -R9, R9, R10 ;  /* 0x0000000909007223 */ /* 0x000fc8000000010a */
[----:B------:R-:W-:-:S07]  /*1d00*/  FFMA R9, R0, R4, R9 ;  /* 0x0000000400097223 */ /* 0x000fce0000000009 */
.L_x_95:
[----:B------:R-:W-:Y:S05]  /*1d10*/  BSYNC.RECONVERGENT B0 ;  /* 0x0000000000007941 */ /* 0x000fea0003800200 */
.L_x_93:
        /* <DEDUP_REMOVED lines=16> */
.L_x_97:
[----:B------:R-:W-:Y:S01]  /*1e20*/  FMUL.FTZ R9, R10, R5 ;  /* 0x000000050a097220 */ /* 0x000fe20000410000 */
[----:B------:R-:W-:-:S03]  /*1e30*/  FMUL.FTZ R4, R5, 0.5 ;  /* 0x3f00000005047820 */ /* 0x000fc60000410000 */
[----:B------:R-:W-:-:S04]  /*1e40*/  FFMA R0, -R9, R9, R10 ;  /* 0x0000000909007223 */ /* 0x000fc8000000010a */
[----:B------:R-:W-:-:S07]  /*1e50*/  FFMA R9, R0, R4, R9 ;  /* 0x0000000400097223 */ /* 0x000fce0000000009 */
.L_x_98:
[----:B------:R-:W-:Y:S05]  /*1e60*/  BSYNC.RECONVERGENT B0 ;  /* 0x0000000000007941 */ /* 0x000fea0003800200 */
.L_x_96:
        /* <DEDUP_REMOVED lines=16> */
.L_x_100:
[----:B------:R-:W-:Y:S01]  /*1f70*/  FMUL.FTZ R9, R10, R5 ;  /* 0x000000050a097220 */ /* 0x000fe20000410000 */
[----:B------:R-:W-:-:S03]  /*1f80*/  FMUL.FTZ R4, R5, 0.5 ;  /* 0x3f00000005047820 */ /* 0x000fc60000410000 */
[----:B------:R-:W-:-:S04]  /*1f90*/  FFMA R0, -R9, R9, R10 ;  /* 0x0000000909007223 */ /* 0x000fc8000000010a */
[----:B------:R-:W-:-:S07]  /*1fa0*/  FFMA R9, R0, R4, R9 ;  /* 0x0000000400097223 */ /* 0x000fce0000000009 */
.L_x_101:
[----:B------:R-:W-:Y:S05]  /*1fb0*/  BSYNC.RECONVERGENT B0 ;  /* 0x0000000000007941 */ /* 0x000fea0003800200 */
.L_x_99:
[----:B------:R-:W2:Y:S01]  /*1fc0*/  LDG.E R2, desc[UR10][R2.64+0x1c] ;  /* 0x00001c0a02027981 */ /* 0x000ea2000c1e1900 */
[CC--:B------:R-:W-:Y:S01]  /*1fd0*/  FSETP.GEU.AND P0, PT, R9.reuse, R15.reuse, PT ;  /* 0x0000000f0900720b */ /* 0x0c0fe20003f0e000 */
[----:B------:R-:W-:Y:S01]  /*1fe0*/  BSSY.RECONVERGENT B0, `(.L_x_102) ;  /* 0x0000012000007945 */ /* 0x000fe20003800200 */
[----:B------:R-:W-:Y:S02]  /*1ff0*/  IADD3 R20, PT, PT, R6, 0x7, RZ ;  /* 0x0000000706147810 */ /* 0x000fe40007ffe0ff */
[----:B------:R-:W-:Y:S02]  /*2000*/  FSEL R18, R9, R15, !P0 ;  /* 0x0000000f09127208 */ /* 0x000fe40004000000 */
[----:B------:R-:W-:Y:S01]  /*2010*/  SEL R13, R16, R13, !P0 ;  /* 0x0000000d100d7207 */ /* 0x000fe20004000000 */
        /* <DEDUP_REMOVED lines=10> */
.L_x_103:
[----:B------:R-:W-:Y:S01]  /*20c0*/  FMUL.FTZ R9, R4, R5 ;  /* 0x0000000504097220 */ /* 0x000fe20000410000 */
[----:B------:R-:W-:-:S03]  /*20d0*/  FMUL.FTZ R2, R5, 0.5 ;  /* 0x3f00000005027820 */ /* 0x000fc60000410000 */
[----:B------:R-:W-:-:S04]  /*20e0*/  FFMA R0, -R9, R9, R4 ;  /* 0x0000000909007223 */ /* 0x000fc80000000104 */
[----:B------:R-:W-:-:S07]  /*20f0*/  FFMA R9, R0, R2, R9 ;  /* 0x0000000200097223 */ /* 0x000fce0000000009 */
.L_x_104:
[----:B------:R-:W-:Y:S05]  /*2100*/  BSYNC.RECONVERGENT B0 ;  /* 0x0000000000007941 */ /* 0x000fea0003800200 */
.L_x_102:
[CC--:B------:R-:W-:Y:S02]  /*2110*/  FSETP.GEU.AND P0, PT, R9.reuse, R18.reuse, PT ;  /* 0x000000120900720b */ /* 0x0c0fe40003f0e000 */
[----:B------:R-:W-:Y:S02]  /*2120*/  IADD3 R6, PT, PT, R6, 0x8, RZ ;  /* 0x0000000806067810 */ /* 0x000fe40007ffe0ff */
[----:B------:R-:W-:Y:S02]  /*2130*/  FSEL R16, R9, R18, !P0 ;  /* 0x0000001209107208 */ /* 0x000fe40004000000 */
[----:B------:R-:W-:-:S07]  /*2140*/  SEL R15, R20, R13, !P0 ;  /* 0x0000000d140f7207 */ /* 0x000fce0004000000 */
.L_x_80:
        /* <DEDUP_REMOVED lines=20> */
.L_x_107:
[----:B------:R-:W-:Y:S01]  /*2290*/  FMUL.FTZ R9, R10, R5 ;  /* 0x000000050a097220 */ /* 0x000fe20000410000 */
[----:B------:R-:W-:-:S03]  /*22a0*/  FMUL.FTZ R4, R5, 0.5 ;  /* 0x3f00000005047820 */ /* 0x000fc60000410000 */
[----:B------:R-:W-:-:S04]  /*22b0*/  FFMA R0, -R9, R9, R10 ;  /* 0x0000000909007223 */ /* 0x000fc8000000010a */
[----:B------:R-:W-:-:S07]  /*22c0*/  FFMA R9, R0, R4, R9 ;  /* 0x0000000400097223 */ /* 0x000fce0000000009 */
.L_x_108:
[----:B------:R-:W-:Y:S05]  /*22d0*/  BSYNC.RECONVERGENT B0 ;  /* 0x0000000000007941 */ /* 0x000fea0003800200 */
.L_x_106:
        /* <DEDUP_REMOVED lines=16> */
.L_x_110:
[----:B------:R-:W-:Y:S01]  /*23e0*/  FMUL.FTZ R9, R10, R5 ;  /* 0x000000050a097220 */ /* 0x000fe20000410000 */
[----:B------:R-:W-:-:S03]  /*23f0*/  FMUL.FTZ R4, R5, 0.5 ;  /* 0x3f00000005047820 */ /* 0x000fc60000410000 */
[----:B------:R-:W-:-:S04]  /*2400*/  FFMA R0, -R9, R9, R10 ;  /* 0x0000000909007223 */ /* 0x000fc8000000010a */
[----:B------:R-:W-:-:S07]  /*2410*/  FFMA R9, R0, R4, R9 ;  /* 0x0000000400097223 */ /* 0x000fce0000000009 */
.L_x_111:
[----:B------:R-:W-:Y:S05]  /*2420*/  BSYNC.RECONVERGENT B0 ;  /* 0x0000000000007941 */ /* 0x000fea0003800200 */
.L_x_109:
        /* <DEDUP_REMOVED lines=16> */
.L_x_113:
[----:B------:R-:W-:Y:S01]  /*2530*/  FMUL.FTZ R9, R10, R5 ;  /* 0x000000050a097220 */ /* 0x000fe20000410000 */
[----:B------:R-:W-:-:S03]  /*2540*/  FMUL.FTZ R4, R5, 0.5 ;  /* 0x3f00000005047820 */ /* 0x000fc60000410000 */
[----:B------:R-:W-:-:S04]  /*2550*/  FFMA R0, -R9, R9, R10 ;  /* 0x0000000909007223 */ /* 0x000fc8000000010a */
[----:B------:R-:W-:-:S07]  /*2560*/  FFMA R9, R0, R4, R9 ;  /* 0x0000000400097223 */ /* 0x000fce0000000009 */
.L_x_114:
[----:B------:R-:W-:Y:S05]  /*2570*/  BSYNC.RECONVERGENT B0 ;  /* 0x0000000000007941 */ /* 0x000fea0003800200 */
.L_x_112:
        /* <DEDUP_REMOVED lines=16> */
.L_x_116:
[----:B------:R-:W-:Y:S01]  /*2680*/  FMUL.FTZ R9, R4, R5 ;  /* 0x0000000504097220 */ /* 0x000fe20000410000 */
[----:B------:R-:W-:-:S03]  /*2690*/  FMUL.FTZ R2, R5, 0.5 ;  /* 0x3f00000005027820 */ /* 0x000fc60000410000 */
[----:B------:R-:W-:-:S04]  /*26a0*/  FFMA R0, -R9, R9, R4 ;  /* 0x0000000909007223 */ /* 0x000fc80000000104 */
[----:B------:R-:W-:-:S07]  /*26b0*/  FFMA R9, R0, R2, R9 ;  /* 0x0000000200097223 */ /* 0x000fce0000000009 */
.L_x_117:
[----:B------:R-:W-:Y:S05]  /*26c0*/  BSYNC.RECONVERGENT B0 ;  /* 0x0000000000007941 */ /* 0x000fea0003800200 */
.L_x_115:
[CC--:B------:R-:W-:Y:S02]  /*26d0*/  FSETP.GEU.AND P0, PT, R9.reuse, R18.reuse, PT ;  /* 0x000000120900720b */ /* 0x0c0fe40003f0e000 */
[----:B------:R-:W-:Y:S02]  /*26e0*/  IADD3 R6, PT, PT, R6, 0x4, RZ ;  /* 0x0000000406067810 */ /* 0x000fe40007ffe0ff */
[----:B------:R-:W-:Y:S02]  /*26f0*/  FSEL R16, R9, R18, !P0 ;  /* 0x0000001209107208 */ /* 0x000fe40004000000 */
[----:B------:R-:W-:-:S07]  /*2700*/  SEL R15, R20, R13, !P0 ;  /* 0x0000000d140f7207 */ /* 0x000fce0004000000 */
.L_x_105:
[----:B------:R-:W-:-:S09]  /*2710*/  UISETP.NE.AND UP0, UPT, UR5, URZ, UPT ;  /* 0x000000ff0500728c */ /* 0x000fd2000bf05270 */
[----:B------:R-:W-:Y:S05]  /*2720*/  BRA.U !UP0, `(.L_x_29) ;  /* 0x00000001087c7547 */ /* 0x000fea000b800000 */
[----:B------:R-:W0:Y:S01]  /*2730*/  LDC.64 R2, c[0x0][0x390] ;  /* 0x0000e400ff027b82 */ /* 0x000e220000000a00 */
[----:B------:R-:W-:Y:S01]  /*2740*/  UIADD3 UR6, UPT, UPT, -UR5, URZ, URZ ;  /* 0x000000ff05067290 */ /* 0x000fe2000fffe1ff */
[----:B0-----:R-:W-:-:S11]  /*2750*/  IMAD.WIDE.U32 R2, R6, 0x4, R2 ;  /* 0x0000000406027825 */ /* 0x001fd600078e0002 */
.L_x_122:
        /* <DEDUP_REMOVED lines=8> */
[----:B------:R-:W-:Y:S01]  /*27e0*/  BSSY.RECONVERGENT B1, `(.L_x_120) ;  /* 0x0000004000017945 */ /* 0x000fe20003800200 */
[----:B------:R-:W-:Y:S02]  /*27f0*/  MOV R0, R10 ;  /* 0x0000000a00007202 */ /* 0x000fe40000000f00 */
[----:B------:R-:W-:-:S07]  /*2800*/  MOV R4, 0x2820 ;  /* 0x0000282000047802 */ /* 0x000fce0000000f00 */
[----:B------:R-:W-:Y:S05]  /*2810*/  CALL.REL.NOINC `($__internal_1_$__cuda_sm20_sqrt_rn_f32_slowpath) ;  /* 0x0000000000547944 */ /* 0x000fea0003c00000 */
[----:B------:R-:W-:Y:S05]  /*2820*/  BSYNC.RECONVERGENT B1 ;  /* 0x0000000000017941 */ /* 0x000fea0003800200 */
.L_x_120:
[----:B------:R-:W-:Y:S05]  /*2830*/  BRA `(.L_x_121) ;  /* 0x0000000000107947 */ /* 0x000fea0003800000 */
.L_x_119:
[----:B------:R-:W-:Y:S01]  /*2840*/  FMUL.FTZ R9, R10, R5 ;  /* 0x000000050a097220 */ /* 0x000fe20000410000 */
[----:B------:R-:W-:-:S03]  /*2850*/  FMUL.FTZ R4, R5, 0.5 ;  /* 0x3f00000005047820 */ /* 0x000fc60000410000 */
[----:B------:R-:W-:-:S04]  /*2860*/  FFMA R0, -R9, R9, R10 ;  /* 0x0000000909007223 */ /* 0x000fc8000000010a */
[----:B------:R-:W-:-:S07]  /*2870*/  FFMA R9, R0, R4, R9 ;  /* 0x0000000400097223 */ /* 0x000fce0000000009 */
.L_x_121:
[----:B------:R-:W-:Y:S05]  /*2880*/  BSYNC.RECONVERGENT B0 ;  /* 0x0000000000007941 */ /* 0x000fea0003800200 */
.L_x_118:
[----:B------:R-:W-:Y:S01]  /*2890*/  UIADD3 UR6, UPT, UPT, UR6, 0x1, URZ ;  /* 0x0000000106067890 */ /* 0x000fe2000fffe0ff */
[CC--:B------:R-:W-:Y:S02]  /*28a0*/  FSETP.GEU.AND P0, PT, R9.reuse, R16.reuse, PT ;  /* 0x000000100900720b */ /* 0x0c0fe40003f0e000 */
[----:B------:R-:W-:Y:S01]  /*28b0*/  IADD3 R2, P1, PT, R2, 0x4, RZ ;  /* 0x0000000402027810 */ /* 0x000fe20007f3e0ff */
[----:B------:R-:W-:Y:S01]  /*28c0*/  UISETP.NE.AND UP0, UPT, UR6, URZ, UPT ;  /* 0x000000ff0600728c */ /* 0x000fe2000bf05270 */
[C---:B------:R-:W-:Y:S02]  /*28d0*/  SEL R15, R6.reuse, R15, !P0 ;  /* 0x0000000f060f7207 */ /* 0x040fe40004000000 */
[----:B------:R-:W-:Y:S02]  /*28e0*/  FSEL R16, R9, R16, !P0 ;  /* 0x0000001009107208 */ /* 0x000fe40004000000 */
[----:B------:R-:W-:Y:S02]  /*28f0*/  IADD3.X R3, PT, PT, RZ, R3, RZ, P1, !PT ;  /* 0x00000003ff037210 */ /* 0x000fe40000ffe4ff */
[----:B------:R-:W-:-:S02]  /*2900*/  IADD3 R6, PT, PT, R6, 0x1, RZ ;  /* 0x0000000106067810 */ /* 0x000fc40007ffe0ff */
[----:B------:R-:W-:Y:S05]  /*2910*/  BRA.U UP0, `(.L_x_122) ;  /* 0xfffffffd00907547 */ /* 0x000fea000b83ffff */
.L_x_29:
[----:B------:R-:W0:Y:S02]  /*2920*/  LDC.64 R2, c[0x0][0x388] ;  /* 0x0000e200ff027b82 */ /* 0x000e240000000a00 */
[----:B0-----:R-:W-:-:S05]  /*2930*/  IMAD.WIDE R8, R8, 0x4, R2 ;  /* 0x0000000408087825 */ /* 0x001fca00078e0202 */
[----:B------:R-:W-:Y:S01]  /*2940*/  STG.E desc[UR10][R8.64], R15 ;  /* 0x0000000f08007986 */ /* 0x000fe2000c10190a */
[----:B------:R-:W-:Y:S06]  /*2950*/  BAR.SYNC.DEFER_BLOCKING 0x0 ;  /* 0x0000000000007b1d */ /* 0x000fec0000010000 */
[----:B------:R-:W-:Y:S05]  /*2960*/  EXIT ;  /* 0x000000000000794d */ /* 0x000fea0003800000 */
        .weak           $__internal_1_$__cuda_sm20_sqrt_rn_f32_slowpath
        .type           $__internal_1_$__cuda_sm20_sqrt_rn_f32_slowpath,@function
        .size           $__internal_1_$__cuda_sm20_sqrt_rn_f32_slowpath,(.L_x_126 - $__internal_1_$__cuda_sm20_sqrt_rn_f32_slowpath)
$__internal_1_$__cuda_sm20_sqrt_rn_f32_slowpath:
[----:B------:R-:W-:-:S13]  /*2970*/  LOP3.LUT P0, RZ, R0, 0x7fffffff, RZ, 0xc0, !PT ;  /* 0x7fffffff00ff7812 */ /* 0x000fda000780c0ff */
[----:B------:R-:W-:Y:S01]  /*2980*/  @!P0 IMAD.MOV.U32 R9, RZ, RZ, R0 ;  /* 0x000000ffff098224 */ /* 0x000fe200078e0000 */
[----:B------:R-:W-:Y:S06]  /*2990*/  @!P0 BRA `(.L_x_123) ;  /* 0x0000000000408947 */ /* 0x000fec0003800000 */
[----:B------:R-:W-:-:S13]  /*29a0*/  FSETP.GEU.FTZ.AND P0, PT, R0, RZ, PT ;  /* 0x000000ff0000720b */ /* 0x000fda0003f1e000 */
[----:B------:R-:W-:Y:S01]  /*29b0*/  @!P0 MOV R9, 0x7fffffff ;  /* 0x7fffffff00098802 */ /* 0x000fe20000000f00 */
[----:B------:R-:W-:Y:S06]  /*29c0*/  @!P0 BRA `(.L_x_123) ;  /* 0x0000000000348947 */ /* 0x000fec0003800000 */
[----:B------:R-:W-:-:S13]  /*29d0*/  FSETP.GTU.FTZ.AND P0, PT, |R0|, +INF , PT ;  /* 0x7f8000000000780b */ /* 0x000fda0003f1c200 */
[----:B------:R-:W-:Y:S01]  /*29e0*/  @P0 FADD.FTZ R9, R0, 1 ;  /* 0x3f80000000090421 */ /* 0x000fe20000010000 */
[----:B------:R-:W-:Y:S06]  /*29f0*/  @P0 BRA `(.L_x_123) ;  /* 0x0000000000280947 */ /* 0x000fec0003800000 */
[----:B------:R-:W-:-:S13]  /*2a00*/  FSETP.NEU.FTZ.AND P0, PT, |R0|, +INF , PT ;  /* 0x7f8000000000780b */ /* 0x000fda0003f1d200 */
[----:B------:R-:W-:-:S04]  /*2a10*/  @P0 FFMA R12, R0, 1.84467440737095516160e+19, RZ ;  /* 0x5f800000000c0823 */ /* 0x000fc800000000ff */
[----:B------:R-:W0:Y:S02]  /*2a20*/  @P0 MUFU.RSQ R11, R12 ;  /* 0x0000000c000b0308 */ /* 0x000e240000001400 */
[----:B0-----:R-:W-:Y:S01]  /*2a30*/  @P0 FMUL.FTZ R5, R12, R11 ;  /* 0x0000000b0c050220 */ /* 0x001fe20000410000 */
[----:B------:R-:W-:-:S03]  /*2a40*/  @P0 FMUL.FTZ R10, R11, 0.5 ;  /* 0x3f0000000b0a0820 */ /* 0x000fc60000410000 */
[----:B------:R-:W-:-:S04]  /*2a50*/  @P0 FADD.FTZ R9, -R5, -RZ ;  /* 0x800000ff05090221 */ /* 0x000fc80000010100 */
[----:B------:R-:W-:Y:S01]  /*2a60*/  @P0 FFMA R14, R5, R9, R12 ;  /* 0x00000009050e0223 */ /* 0x000fe2000000000c */
[----:B------:R-:W-:-:S03]  /*2a70*/  @!P0 MOV R9, R0 ;  /* 0x0000000000098202 */ /* 0x000fc60000000f00 */
[----:B------:R-:W-:-:S04]  /*2a80*/  @P0 FFMA R10, R14, R10, R5 ;  /* 0x0000000a0e0a0223 */ /* 0x000fc80000000005 */
[----:B------:R-:W-:-:S07]  /*2a90*/  @P0 FMUL.FTZ R9, R10, 2.3283064365386962891e-10 ;  /* 0x2f8000000a090820 */ /* 0x000fce0000410000 */
.L_x_123:
[----:B------:R-:W-:-:S04]  /*2aa0*/  HFMA2 R5, -RZ, RZ, 0, 0 ;  /* 0x00000000ff057431 */ /* 0x000fc800000001ff */
[----:B------:R-:W-:Y:S05]  /*2ab0*/  RET.REL.NODEC R4 `(_Z23kMeansClusterAssignmentPfPiS_ii) ;  /* 0xffffffd404507950 */ /* 0x000fea0003c3ffff */
.L_x_124:
        /* <DEDUP_REMOVED lines=12> */
.L_x_126:


//--------------------- .nv.shared._Z20kMeansCentroidUpdatePfPiS_S0_ii --------------------------
	.section	.nv.shared._Z20kMeansCentroidUpdatePfPiS_S0_ii,"aw",@nobits
	.sectionflags	@""
	.align	4
.nv.shared._Z20kMeansCentroidUpdatePfPiS_S0_ii:
	.zero		1536


//--------------------- .nv.shared.reserved.0     --------------------------
	.section	.nv.shared.reserved.0,"aw",@nobits
	.weak		__nv_reservedSMEM_offset_0_alias
	.size		__nv_reservedSMEM_offset_0_alias, 0, 64
	.other		__nv_reservedSMEM_offset_0_alias,@"STO_CUDA_RESERVED_SHARED STV_DEFAULT"
__nv_reservedSMEM_offset_0_alias:
	.zero		0
	.zero		64


//--------------------- .nv.constant0._Z20kMeansCentroidUpdatePfPiS_S0_ii --------------------------
	.section	.nv.constant0._Z20kMeansCentroidUpdatePfPiS_S0_ii,"a",@progbits
	.sectionflags	@""
	.align	4
.nv.constant0._Z20kMeansCentroidUpdatePfPiS_S0_ii:
	.zero		936


//--------------------- .nv.constant0._Z23kMeansClusterAssignmentPfPiS_ii --------------------------
	.section	.nv.constant0._Z23kMeansClusterAssignmentPfPiS_ii,"a",@progbits
	.sectionflags	@""
	.align	4
.nv.constant0._Z23kMeansClusterAssignmentPfPiS_ii:
	.zero		928


//--------------------- SYMBOLS --------------------------

	.type		.nv.reservedSmem.offset0,@object
	.size		.nv.reservedSmem.offset0,0x4
	.type		.nv.reservedSmem.cap,@object
	.size		.nv.reservedSmem.cap,0x4
	.type		malloc,@function
